	.target	sm_100a

	.elftype	@"ET_EXEC"


//--------------------- .note.nv.tkinfo           --------------------------
	.section	.note.nv.tkinfo,"",@"SHT_NOTE"
	.sectionflags	@"SHF_NOTE_NV_TKINFO"
	.tkinfo
        /*0018*/ 	.word	0x00000002
        /*0030*/ 	.string	""
        /*0030*/ 	.string	"ptxas"
        /*0030*/ 	.string	"Cuda compilation tools, release 13.0, V13.0.88"
        /*0030*/ 	.string	"Build cuda_13.0.r13.0/compiler.36424714_0"
        /*0030*/ 	.string	"-arch sm_100a -m 64 "



//--------------------- .note.nv.cuinfo           --------------------------
	.section	.note.nv.cuinfo,"",@"SHT_NOTE"
	.sectionflags	@"SHF_NOTE_NV_CUINFO"
        /*0018*/ 	.short	0x0002
        /*001a*/ 	.short	0x0064
        /*001c*/ 	.short	0x0082
	.zero		2


//--------------------- .nv.info                  --------------------------
	.section	.nv.info,"",@"SHT_CUDA_INFO"
	.align	4


	//----- nvinfo : EIATTR_REGCOUNT
	.align		4
        /*0000*/ 	.byte	0x04, 0x2f
        /*0002*/ 	.short	(.L_19 - .L_18)
	.align		4
.L_18:
        /*0004*/ 	.word	index@(_ZN7cutlass13device_kernelINS_4gemm6kernel13GemmUniversalIN4cute5tupleIJiiiiEEENS1_10collective13CollectiveMmaINS1_35MainloopSm100TmaUmmaWarpSpecializedILi36ELi2ELi4ENS5_IJNS4_1CILi2EEENSA_ILi1EEESC_EEEEENS5_IJNSA_ILi128EEENSA_ILi64EEESG_EEEaNS5_IJlSC_lEEEaSI_NS4_8TiledMMAINS4_8MMA_AtomIJNS4_21SM100_MMA_S8_2x1SM_SSIaaiLi128ELi64ELNS4_4UMMA5MajorE0ELSN_0ELNSM_8SaturateE0EEEEEENS4_6LayoutINS5_IJSC_SC_SC_EEENS5_IJNSA_ILi0EEEST_ST_EEEEENS5_IJNS4_10UnderscoreESW_SW_EEEEENS4_18SM100_TMA_2SM_LOADENS4_14ComposedLayoutINS4_7SwizzleILi2ELi4ELi3EEENS4_18smem_ptr_flag_bitsILi8EEENSR_INS5_IJNSA_ILi8EEESG_EEENS5_IJSG_SC_EEEEEEEvNS4_8identityESZ_S19_vS1A_EENS_8epilogue10collective18CollectiveEpilogueINS1C_23Sm100TmaWarpSpecializedILi1ELi1ELi32ELb0ELb0EEEJNS5_IJSG_SG_SG_EEENS5_IJNSR_ISG_SC_EES1I_EEEaSI_aSI_NS1C_6fusion15FusionCallbacksIS1G_NS1K_17LinearCombinationIaiaiLNS_15FloatRoundStyleE2EEES1H_S1J_JEEENS4_5SM1004TMEM4LOAD26SM100_TMEM_LOAD_32dp32b32xENS4_13SM90_TMA_LOADES19_NS4_39AutoVectorizingCopyWithAssumedAlignmentILi128EEENS4_14SM90_TMA_STOREES19_S1W_S1W_EEEvvEEEEvNT_6ParamsE)
        /*0008*/ 	.word	0x0000007b


	//----- nvinfo : EIATTR_FRAME_SIZE
	.align		4
.L_19:
        /*000c*/ 	.byte	0x04, 0x11
        /*000e*/ 	.short	(.L_21 - .L_20)
	.align		4
.L_20:
        /*0010*/ 	.word	index@($__internal_2_$__cuda_sm10x_tcgen05_guardrail_trap_unallocated_columns_being_dealloced)
        /*0014*/ 	.word	0x00000000


	//----- nvinfo : EIATTR_FRAME_SIZE
	.align		4
.L_21:
        /*0018*/ 	.byte	0x04, 0x11
        /*001a*/ 	.short	(.L_23 - .L_22)
	.align		4
.L_22:
        /*001c*/ 	.word	index@($__internal_1_$__cuda_sm10x_tcgen05_guardrail_trap_phase_invalid_during_alloc)
        /*0020*/ 	.word	0x00000000


	//----- nvinfo : EIATTR_FRAME_SIZE
	.align		4
.L_23:
        /*0024*/ 	.byte	0x04, 0x11
        /*0026*/ 	.short	(.L_25 - .L_24)
	.align		4
.L_24:
        /*0028*/ 	.word	index@($__internal_0_$__cuda_sm10x_tcgen05_guardrail_trap_col_being_dealloced_not_returned_by_alloc)
        /*002c*/ 	.word	0x00000000


	//----- nvinfo : EIATTR_FRAME_SIZE
	.align		4
.L_25:
        /*0030*/ 	.byte	0x04, 0x11
        /*0032*/ 	.short	(.L_27 - .L_26)
	.align		4
.L_26:
        /*0034*/ 	.word	index@(_ZN7cutlass13device_kernelINS_4gemm6kernel13GemmUniversalIN4cute5tupleIJiiiiEEENS1_10collective13CollectiveMmaINS1_35MainloopSm100TmaUmmaWarpSpecializedILi36ELi2ELi4ENS5_IJNS4_1CILi2EEENSA_ILi1EEESC_EEEEENS5_IJNSA_ILi128EEENSA_ILi64EEESG_EEEaNS5_IJlSC_lEEEaSI_NS4_8TiledMMAINS4_8MMA_AtomIJNS4_21SM100_MMA_S8_2x1SM_SSIaaiLi128ELi64ELNS4_4UMMA5MajorE0ELSN_0ELNSM_8SaturateE0EEEEEENS4_6LayoutINS5_IJSC_SC_SC_EEENS5_IJNSA_ILi0EEEST_ST_EEEEENS5_IJNS4_10UnderscoreESW_SW_EEEEENS4_18SM100_TMA_2SM_LOADENS4_14ComposedLayoutINS4_7SwizzleILi2ELi4ELi3EEENS4_18smem_ptr_flag_bitsILi8EEENSR_INS5_IJNSA_ILi8EEESG_EEENS5_IJSG_SC_EEEEEEEvNS4_8identityESZ_S19_vS1A_EENS_8epilogue10collective18CollectiveEpilogueINS1C_23Sm100TmaWarpSpecializedILi1ELi1ELi32ELb0ELb0EEEJNS5_IJSG_SG_SG_EEENS5_IJNSR_ISG_SC_EES1I_EEEaSI_aSI_NS1C_6fusion15FusionCallbacksIS1G_NS1K_17LinearCombinationIaiaiLNS_15FloatRoundStyleE2EEES1H_S1J_JEEENS4_5SM1004TMEM4LOAD26SM100_TMEM_LOAD_32dp32b32xENS4_13SM90_TMA_LOADES19_NS4_39AutoVectorizingCopyWithAssumedAlignmentILi128EEENS4_14SM90_TMA_STOREES19_S1W_S1W_EEEvvEEEEvNT_6ParamsE)
        /*0038*/ 	.word	0x00000000


	//----- nvinfo : EIATTR_MIN_STACK_SIZE
	.align		4
.L_27:
        /*003c*/ 	.byte	0x04, 0x12
        /*003e*/ 	.short	(.L_29 - .L_28)
	.align		4
.L_28:
        /*0040*/ 	.word	index@(_ZN7cutlass13device_kernelINS_4gemm6kernel13GemmUniversalIN4cute5tupleIJiiiiEEENS1_10collective13CollectiveMmaINS1_35MainloopSm100TmaUmmaWarpSpecializedILi36ELi2ELi4ENS5_IJNS4_1CILi2EEENSA_ILi1EEESC_EEEEENS5_IJNSA_ILi128EEENSA_ILi64EEESG_EEEaNS5_IJlSC_lEEEaSI_NS4_8TiledMMAINS4_8MMA_AtomIJNS4_21SM100_MMA_S8_2x1SM_SSIaaiLi128ELi64ELNS4_4UMMA5MajorE0ELSN_0ELNSM_8SaturateE0EEEEEENS4_6LayoutINS5_IJSC_SC_SC_EEENS5_IJNSA_ILi0EEEST_ST_EEEEENS5_IJNS4_10UnderscoreESW_SW_EEEEENS4_18SM100_TMA_2SM_LOADENS4_14ComposedLayoutINS4_7SwizzleILi2ELi4ELi3EEENS4_18smem_ptr_flag_bitsILi8EEENSR_INS5_IJNSA_ILi8EEESG_EEENS5_IJSG_SC_EEEEEEEvNS4_8identityESZ_S19_vS1A_EENS_8epilogue10collective18CollectiveEpilogueINS1C_23Sm100TmaWarpSpecializedILi1ELi1ELi32ELb0ELb0EEEJNS5_IJSG_SG_SG_EEENS5_IJNSR_ISG_SC_EES1I_EEEaSI_aSI_NS1C_6fusion15FusionCallbacksIS1G_NS1K_17LinearCombinationIaiaiLNS_15FloatRoundStyleE2EEES1H_S1J_JEEENS4_5SM1004TMEM4LOAD26SM100_TMEM_LOAD_32dp32b32xENS4_13SM90_TMA_LOADES19_NS4_39AutoVectorizingCopyWithAssumedAlignmentILi128EEENS4_14SM90_TMA_STOREES19_S1W_S1W_EEEvvEEEEvNT_6ParamsE)
        /*0044*/ 	.word	0x00000000
.L_29:


//--------------------- .nv.compat                --------------------------
	.section	.nv.compat,"",@"SHT_CUDA_COMPAT_INFO"
	.align	4
        /*0000*/ 	.byte	0x02, 0x09, 0x01, 0x00, 0x02, 0x02, 0x03, 0x00, 0x02, 0x05, 0x06, 0x00, 0x03, 0x07, 0x01, 0x01
        /*0010*/ 	.byte	0x02, 0x03, 0x01, 0x00, 0x02, 0x06, 0x01, 0x00, 0x04, 0x0b, 0x08, 0x00, 0x01, 0x00, 0x00, 0x00
        /*0020*/ 	.byte	0x00, 0x00, 0x00, 0x00


//--------------------- .nv.info._ZN7cutlass13device_kernelINS_4gemm6kernel13GemmUniversalIN4cute5tupleIJiiiiEEENS1_10collective13CollectiveMmaINS1_35MainloopSm100TmaUmmaWarpSpecializedILi36ELi2ELi4ENS5_IJNS4_1CILi2EEENSA_ILi1EEESC_EEEEENS5_IJNSA_ILi128EEENSA_ILi64EEESG_EEEaNS5_IJlSC_lEEEaSI_NS4_8TiledMMAINS4_8MMA_AtomIJNS4_21SM100_MMA_S8_2x1SM_SSIaaiLi128ELi64ELNS4_4UMMA5MajorE0ELSN_0ELNSM_8SaturateE0EEEEEENS4_6LayoutINS5_IJSC_SC_SC_EEENS5_IJNSA_ILi0EEEST_ST_EEEEENS5_IJNS4_10UnderscoreESW_SW_EEEEENS4_18SM100_TMA_2SM_LOADENS4_14ComposedLayoutINS4_7SwizzleILi2ELi4ELi3EEENS4_18smem_ptr_flag_bitsILi8EEENSR_INS5_IJNSA_ILi8EEESG_EEENS5_IJSG_SC_EEEEEEEvNS4_8identityESZ_S19_vS1A_EENS_8epilogue10collective18CollectiveEpilogueINS1C_23Sm100TmaWarpSpecializedILi1ELi1ELi32ELb0ELb0EEEJNS5_IJSG_SG_SG_EEENS5_IJNSR_ISG_SC_EES1I_EEEaSI_aSI_NS1C_6fusion15FusionCallbacksIS1G_NS1K_17LinearCombinationIaiaiLNS_15FloatRoundStyleE2EEES1H_S1J_JEEENS4_5SM1004TMEM4LOAD26SM100_TMEM_LOAD_32dp32b32xENS4_13SM90_TMA_LOADES19_NS4_39AutoVectorizingCopyWithAssumedAlignmentILi128EEENS4_14SM90_TMA_STOREES19_S1W_S1W_EEEvvEEEEvNT_6ParamsE --------------------------
	.section	.nv.info._ZN7cutlass13device_kernelINS_4gemm6kernel13GemmUniversalIN4cute5tupleIJiiiiEEENS1_10collective13CollectiveMmaINS1_35MainloopSm100TmaUmmaWarpSpecializedILi36ELi2ELi4ENS5_IJNS4_1CILi2EEENSA_ILi1EEESC_EEEEENS5_IJNSA_ILi128EEENSA_ILi64EEESG_EEEaNS5_IJlSC_lEEEaSI_NS4_8TiledMMAINS4_8MMA_AtomIJNS4_21SM100_MMA_S8_2x1SM_SSIaaiLi128ELi64ELNS4_4UMMA5MajorE0ELSN_0ELNSM_8SaturateE0EEEEEENS4_6LayoutINS5_IJSC_SC_SC_EEENS5_IJNSA_ILi0EEEST_ST_EEEEENS5_IJNS4_10UnderscoreESW_SW_EEEEENS4_18SM100_TMA_2SM_LOADENS4_14ComposedLayoutINS4_7SwizzleILi2ELi4ELi3EEENS4_18smem_ptr_flag_bitsILi8EEENSR_INS5_IJNSA_ILi8EEESG_EEENS5_IJSG_SC_EEEEEEEvNS4_8identityESZ_S19_vS1A_EENS_8epilogue10collective18CollectiveEpilogueINS1C_23Sm100TmaWarpSpecializedILi1ELi1ELi32ELb0ELb0EEEJNS5_IJSG_SG_SG_EEENS5_IJNSR_ISG_SC_EES1I_EEEaSI_aSI_NS1C_6fusion15FusionCallbacksIS1G_NS1K_17LinearCombinationIaiaiLNS_15FloatRoundStyleE2EEES1H_S1J_JEEENS4_5SM1004TMEM4LOAD26SM100_TMEM_LOAD_32dp32b32xENS4_13SM90_TMA_LOADES19_NS4_39AutoVectorizingCopyWithAssumedAlignmentILi128EEENS4_14SM90_TMA_STOREES19_S1W_S1W_EEEvvEEEEvNT_6ParamsE,"",@"SHT_CUDA_INFO"
	.sectionflags	@""
	.align	4


	//----- nvinfo : EIATTR_CUDA_API_VERSION
	.align		4
        /*0000*/ 	.byte	0x04, 0x37
        /*0002*/ 	.short	(.L_31 - .L_30)
.L_30:
        /*0004*/ 	.word	0x00000082


	//----- nvinfo : EIATTR_KPARAM_INFO
	.align		4
.L_31:
        /*0008*/ 	.byte	0x04, 0x17
        /*000a*/ 	.short	(.L_33 - .L_32)
.L_32:
        /*000c*/ 	.word	0x00000000
        /*0010*/ 	.short	0x0000
        /*0012*/ 	.short	0x0000
        /*0014*/ 	.byte	0x00, 0xf0, 0x01, 0x20


	//----- nvinfo : EIATTR_AT_ENTRY_FRAGMENTS
	.align		4
.L_33:
        /*0018*/ 	.byte	0x04, 0x4f
        /*001a*/ 	.short	(.L_35 - .L_34)


	//   ....[0]....
.L_34:
        /*001c*/ 	.word	0x00000007


	//----- nvinfo : EIATTR_RESERVED_SMEM_USED
	.align		4
.L_35:
        /*0020*/ 	.byte	0x01, 0x41
	.zero		2


	//----- nvinfo : EIATTR_SPARSE_MMA_MASK
	.align		4
        /*0024*/ 	.byte	0x03, 0x50
        /*0026*/ 	.short	0x0000


	//----- nvinfo : EIATTR_TCGEN05_2CTA_USED
	.align		4
        /*0028*/ 	.byte	0x01, 0x52
	.zero		2


	//----- nvinfo : EIATTR_MAXREG_COUNT
	.align		4
        /*002c*/ 	.byte	0x03, 0x1b
        /*002e*/ 	.short	0x00ff


	//----- nvinfo : EIATTR_NUM_BARRIERS
	.align		4
        /*0030*/ 	.byte	0x02, 0x4c
        /*0032*/ 	.byte	0x07
	.zero		1


	//----- nvinfo : EIATTR_EXTERNS
	.align		4
        /*0034*/ 	.byte	0x04, 0x0f
        /*0036*/ 	.short	(.L_37 - .L_36)


	//   ....[0]....
	.align		4
.L_36:
        /*0038*/ 	.word	index@(__assertfail)


	//----- nvinfo : EIATTR_MERCURY_ISA_VERSION
	.align		4
.L_37:
        /*003c*/ 	.byte	0x03, 0x5f
        /*003e*/ 	.short	0x0101


	//----- nvinfo : EIATTR_INT_WARP_WIDE_INSTR_OFFSETS
	.align		4
        /*0040*/ 	.byte	0x04, 0x31
        /*0042*/ 	.short	(.L_39 - .L_38)


	//   ....[0]....
.L_38:
        /*0044*/ 	.word	0x000010e0


	//   ....[1]....
        /*0048*/ 	.word	0x00001180


	//   ....[2]....
        /*004c*/ 	.word	0x000024e0


	//   ....[3]....
        /*0050*/ 	.word	0x000054e0


	//   ....[4]....
        /*0054*/ 	.word	0x00005500


	//   ....[5]....
        /*0058*/ 	.word	0x00005530


	//   ....[6]....
        /*005c*/ 	.word	0x00005f40


	//   ....[7]....
        /*0060*/ 	.word	0x00006060


	//----- nvinfo : EIATTR_COOP_GROUP_MASK_REGIDS
	.align		4
.L_39:
        /*0064*/ 	.byte	0x04, 0x29
        /*0066*/ 	.short	(.L_41 - .L_40)


	//   ....[0]....
.L_40:
        /*0068*/ 	.word	0xffffffff


	//   ....[1]....
        /*006c*/ 	.word	0xffffffff


	//   ....[2]....
        /*0070*/ 	.word	0xffffffff


	//   ....[3]....
        /*0074*/ 	.word	0xffffffff


	//   ....[4]....
        /*0078*/ 	.word	0xffffffff


	//   ....[5]....
        /*007c*/ 	.word	0xffffffff


	//   ....[6]....
        /*0080*/ 	.word	0xffffffff


	//   ....[7]....
        /*0084*/ 	.word	0xffffffff


	//   ....[8]....
        /*0088*/ 	.word	0xffffffff


	//   ....[9]....
        /*008c*/ 	.word	0xffffffff


	//   ....[10]....
        /*0090*/ 	.word	0xffffffff


	//   ....[11]....
        /*0094*/ 	.word	0xffffffff


	//   ....[12]....
        /*0098*/ 	.word	0xffffffff


	//   ....[13]....
        /*009c*/ 	.word	0xffffffff


	//----- nvinfo : EIATTR_COOP_GROUP_INSTR_OFFSETS
	.align		4
.L_41:
        /*00a0*/ 	.byte	0x04, 0x28
        /*00a2*/ 	.short	(.L_43 - .L_42)


	//   ....[0]....
.L_42:
        /*00a4*/ 	.word	0x000000c0


	//   ....[1]....
        /*00a8*/ 	.word	0x00000500


	//   ....[2]....
        /*00ac*/ 	.word	0x00000ab0


	//   ....[3]....
        /*00b0*/ 	.word	0x00000be0


	//   ....[4]....
        /*00b4*/ 	.word	0x00000cd0


	//   ....[5]....
        /*00b8*/ 	.word	0x00000e30


	//   ....[6]....
        /*00bc*/ 	.word	0x00000fc0


	//   ....[7]....
        /*00c0*/ 	.word	0x00001200


	//   ....[8]....
        /*00c4*/ 	.word	0x000023c0


	//   ....[9]....
        /*00c8*/ 	.word	0x000043a0


	//   ....[10]....
        /*00cc*/ 	.word	0x00004870


	//   ....[11]....
        /*00d0*/ 	.word	0x000048a0


	//   ....[12]....
        /*00d4*/ 	.word	0x000053e0


	//   ....[13]....
        /*00d8*/ 	.word	0x000055f0


	//----- nvinfo : EIATTR_VRC_CTA_INIT_COUNT
	.align		4
.L_43:
        /*00dc*/ 	.byte	0x02, 0x4a
        /*00de*/ 	.byte	0x80
	.zero		1


	//----- nvinfo : EIATTR_SYSCALL_OFFSETS
	.align		4
        /*00e0*/ 	.byte	0x04, 0x46
        /*00e2*/ 	.short	(.L_45 - .L_44)


	//   ....[0]....
.L_44:
        /*00e4*/ 	.word	0x00006a60


	//   ....[1]....
        /*00e8*/ 	.word	0x00006ba0


	//   ....[2]....
        /*00ec*/ 	.word	0x000072b0


	//----- nvinfo : EIATTR_MBARRIER_INSTR_OFFSETS
	.align		4
.L_45:
        /*00f0*/ 	.byte	0x04, 0x39
        /*00f2*/ 	.short	(.L_47 - .L_46)


	//   ....[0]....
.L_46:
        /*00f4*/ 	.word	0x00000610
        /*00f8*/ 	.word	0x000000ff
        /*00fc*/ 	.word	0x00000000
        /*0100*/ 	.short	0x0100
        /*0102*/ 	.byte	0x08
	.zero		1


	//   ....[1]....
        /*0104*/ 	.word	0x00000620
        /*0108*/ 	.word	0x000000ff
        /*010c*/ 	.word	0x00000120
        /*0110*/ 	.short	0x0100
        /*0112*/ 	.byte	0x08
	.zero		1


	//   ....[2]....
        /*0114*/ 	.word	0x00000630
        /*0118*/ 	.word	0x000000ff
        /*011c*/ 	.word	0x00000008
        /*0120*/ 	.short	0x0100
        /*0122*/ 	.byte	0x08
	.zero		1


	//   ....[3]....
        /*0124*/ 	.word	0x00000640
        /*0128*/ 	.word	0x000000ff
        /*012c*/ 	.word	0x00000128
        /*0130*/ 	.short	0x0100
        /*0132*/ 	.byte	0x08
	.zero		1


	//   ....[4]....
        /*0134*/ 	.word	0x00000650
        /*0138*/ 	.word	0x000000ff
        /*013c*/ 	.word	0x00000010
        /*0140*/ 	.short	0x0100
        /*0142*/ 	.byte	0x08
	.zero		1


	//   ....[5]....
        /*0144*/ 	.word	0x00000660
        /*0148*/ 	.word	0x000000ff
        /*014c*/ 	.word	0x00000130
        /*0150*/ 	.short	0x0100
        /*0152*/ 	.byte	0x08
	.zero		1


	//   ....[6]....
        /*0154*/ 	.word	0x00000670
        /*0158*/ 	.word	0x000000ff
        /*015c*/ 	.word	0x00000018
        /*0160*/ 	.short	0x0100
        /*0162*/ 	.byte	0x08
	.zero		1


	//   ....[7]....
        /*0164*/ 	.word	0x00000680
        /*0168*/ 	.word	0x000000ff
        /*016c*/ 	.word	0x00000138
        /*0170*/ 	.short	0x0100
        /*0172*/ 	.byte	0x08
	.zero		1


	//   ....[8]....
        /*0174*/ 	.word	0x00000690
        /*0178*/ 	.word	0x000000ff
        /*017c*/ 	.word	0x00000020
        /*0180*/ 	.short	0x0100
        /*0182*/ 	.byte	0x08
	.zero		1


	//   ....[9]....
        /*0184*/ 	.word	0x000006a0
        /*0188*/ 	.word	0x000000ff
        /*018c*/ 	.word	0x00000140
        /*0190*/ 	.short	0x0100
        /*0192*/ 	.byte	0x08
	.zero		1


	//   ....[10]....
        /*0194*/ 	.word	0x000006b0
        /*0198*/ 	.word	0x000000ff
        /*019c*/ 	.word	0x00000028
        /*01a0*/ 	.short	0x0100
        /*01a2*/ 	.byte	0x08
	.zero		1


	//   ....[11]....
        /*01a4*/ 	.word	0x000006c0
        /*01a8*/ 	.word	0x000000ff
        /*01ac*/ 	.word	0x00000148
        /*01b0*/ 	.short	0x0100
        /*01b2*/ 	.byte	0x08
	.zero		1


	//   ....[12]....
        /*01b4*/ 	.word	0x000006d0
        /*01b8*/ 	.word	0x000000ff
        /*01bc*/ 	.word	0x00000030
        /*01c0*/ 	.short	0x0100
        /*01c2*/ 	.byte	0x08
	.zero		1


	//   ....[13]....
        /*01c4*/ 	.word	0x000006e0
        /*01c8*/ 	.word	0x000000ff
        /*01cc*/ 	.word	0x00000150
        /*01d0*/ 	.short	0x0100
        /*01d2*/ 	.byte	0x08
	.zero		1


	//   ....[14]....
        /*01d4*/ 	.word	0x000006f0
        /*01d8*/ 	.word	0x000000ff
        /*01dc*/ 	.word	0x00000038
        /*01e0*/ 	.short	0x0100
        /*01e2*/ 	.byte	0x08
	.zero		1


	//   ....[15]....
        /*01e4*/ 	.word	0x00000700
        /*01e8*/ 	.word	0x000000ff
        /*01ec*/ 	.word	0x00000158
        /*01f0*/ 	.short	0x0100
        /*01f2*/ 	.byte	0x08
	.zero		1


	//   ....[16]....
        /*01f4*/ 	.word	0x00000710
        /*01f8*/ 	.word	0x000000ff
        /*01fc*/ 	.word	0x00000040
        /*0200*/ 	.short	0x0100
        /*0202*/ 	.byte	0x08
	.zero		1


	//   ....[17]....
        /*0204*/ 	.word	0x00000720
        /*0208*/ 	.word	0x000000ff
        /*020c*/ 	.word	0x00000160
        /*0210*/ 	.short	0x0100
        /*0212*/ 	.byte	0x08
	.zero		1


	//   ....[18]....
        /*0214*/ 	.word	0x00000730
        /*0218*/ 	.word	0x000000ff
        /*021c*/ 	.word	0x00000048
        /*0220*/ 	.short	0x0100
        /*0222*/ 	.byte	0x08
	.zero		1


	//   ....[19]....
        /*0224*/ 	.word	0x00000740
        /*0228*/ 	.word	0x000000ff
        /*022c*/ 	.word	0x00000168
        /*0230*/ 	.short	0x0100
        /*0232*/ 	.byte	0x08
	.zero		1


	//   ....[20]....
        /*0234*/ 	.word	0x00000750
        /*0238*/ 	.word	0x000000ff
        /*023c*/ 	.word	0x00000050
        /*0240*/ 	.short	0x0100
        /*0242*/ 	.byte	0x08
	.zero		1


	//   ....[21]....
        /*0244*/ 	.word	0x00000760
        /*0248*/ 	.word	0x000000ff
        /*024c*/ 	.word	0x00000170
        /*0250*/ 	.short	0x0100
        /*0252*/ 	.byte	0x08
	.zero		1


	//   ....[22]....
        /*0254*/ 	.word	0x00000770
        /*0258*/ 	.word	0x000000ff
        /*025c*/ 	.word	0x00000058
        /*0260*/ 	.short	0x0100
        /*0262*/ 	.byte	0x08
	.zero		1


	//   ....[23]....
        /*0264*/ 	.word	0x00000780
        /*0268*/ 	.word	0x000000ff
        /*026c*/ 	.word	0x00000178
        /*0270*/ 	.short	0x0100
        /*0272*/ 	.byte	0x08
	.zero		1


	//   ....[24]....
        /*0274*/ 	.word	0x00000790
        /*0278*/ 	.word	0x000000ff
        /*027c*/ 	.word	0x00000060
        /*0280*/ 	.short	0x0100
        /*0282*/ 	.byte	0x08
	.zero		1


	//   ....[25]....
        /*0284*/ 	.word	0x000007a0
        /*0288*/ 	.word	0x000000ff
        /*028c*/ 	.word	0x00000180
        /*0290*/ 	.short	0x0100
        /*0292*/ 	.byte	0x08
	.zero		1


	//   ....[26]....
        /*0294*/ 	.word	0x000007b0
        /*0298*/ 	.word	0x000000ff
        /*029c*/ 	.word	0x00000068
        /*02a0*/ 	.short	0x0100
        /*02a2*/ 	.byte	0x08
	.zero		1


	//   ....[27]....
        /*02a4*/ 	.word	0x000007c0
        /*02a8*/ 	.word	0x000000ff
        /*02ac*/ 	.word	0x00000188
        /*02b0*/ 	.short	0x0100
        /*02b2*/ 	.byte	0x08
	.zero		1


	//   ....[28]....
        /*02b4*/ 	.word	0x000007d0
        /*02b8*/ 	.word	0x000000ff
        /*02bc*/ 	.word	0x00000070
        /*02c0*/ 	.short	0x0100
        /*02c2*/ 	.byte	0x08
	.zero		1


	//   ....[29]....
        /*02c4*/ 	.word	0x000007e0
        /*02c8*/ 	.word	0x000000ff
        /*02cc*/ 	.word	0x00000190
        /*02d0*/ 	.short	0x0100
        /*02d2*/ 	.byte	0x08
	.zero		1


	//   ....[30]....
        /*02d4*/ 	.word	0x000007f0
        /*02d8*/ 	.word	0x000000ff
        /*02dc*/ 	.word	0x00000078
        /*02e0*/ 	.short	0x0100
        /*02e2*/ 	.byte	0x08
	.zero		1


	//   ....[31]....
        /*02e4*/ 	.word	0x00000800
        /*02e8*/ 	.word	0x000000ff
        /*02ec*/ 	.word	0x00000198
        /*02f0*/ 	.short	0x0100
        /*02f2*/ 	.byte	0x08
	.zero		1


	//   ....[32]....
        /*02f4*/ 	.word	0x00000810
        /*02f8*/ 	.word	0x000000ff
        /*02fc*/ 	.word	0x00000080
        /*0300*/ 	.short	0x0100
        /*0302*/ 	.byte	0x08
	.zero		1


	//   ....[33]....
        /*0304*/ 	.word	0x00000820
        /*0308*/ 	.word	0x000000ff
        /*030c*/ 	.word	0x000001a0
        /*0310*/ 	.short	0x0100
        /*0312*/ 	.byte	0x08
	.zero		1


	//   ....[34]....
        /*0314*/ 	.word	0x00000830
        /*0318*/ 	.word	0x000000ff
        /*031c*/ 	.word	0x00000088
        /*0320*/ 	.short	0x0100
        /*0322*/ 	.byte	0x08
	.zero		1


	//   ....[35]....
        /*0324*/ 	.word	0x00000840
        /*0328*/ 	.word	0x000000ff
        /*032c*/ 	.word	0x000001a8
        /*0330*/ 	.short	0x0100
        /*0332*/ 	.byte	0x08
	.zero		1


	//   ....[36]....
        /*0334*/ 	.word	0x00000850
        /*0338*/ 	.word	0x000000ff
        /*033c*/ 	.word	0x00000090
        /*0340*/ 	.short	0x0100
        /*0342*/ 	.byte	0x08
	.zero		1


	//   ....[37]....
        /*0344*/ 	.word	0x00000860
        /*0348*/ 	.word	0x000000ff
        /*034c*/ 	.word	0x000001b0
        /*0350*/ 	.short	0x0100
        /*0352*/ 	.byte	0x08
	.zero		1


	//   ....[38]....
        /*0354*/ 	.word	0x00000870
        /*0358*/ 	.word	0x000000ff
        /*035c*/ 	.word	0x00000098
        /*0360*/ 	.short	0x0100
        /*0362*/ 	.byte	0x08
	.zero		1


	//   ....[39]....
        /*0364*/ 	.word	0x00000880
        /*0368*/ 	.word	0x000000ff
        /*036c*/ 	.word	0x000001b8
        /*0370*/ 	.short	0x0100
        /*0372*/ 	.byte	0x08
	.zero		1


	//   ....[40]....
        /*0374*/ 	.word	0x00000890
        /*0378*/ 	.word	0x000000ff
        /*037c*/ 	.word	0x000000a0
        /*0380*/ 	.short	0x0100
        /*0382*/ 	.byte	0x08
	.zero		1


	//   ....[41]....
        /*0384*/ 	.word	0x000008a0
        /*0388*/ 	.word	0x000000ff
        /*038c*/ 	.word	0x000001c0
        /*0390*/ 	.short	0x0100
        /*0392*/ 	.byte	0x08
	.zero		1


	//   ....[42]....
        /*0394*/ 	.word	0x000008b0
        /*0398*/ 	.word	0x000000ff
        /*039c*/ 	.word	0x000000a8
        /*03a0*/ 	.short	0x0100
        /*03a2*/ 	.byte	0x08
	.zero		1


	//   ....[43]....
        /*03a4*/ 	.word	0x000008c0
        /*03a8*/ 	.word	0x000000ff
        /*03ac*/ 	.word	0x000001c8
        /*03b0*/ 	.short	0x0100
        /*03b2*/ 	.byte	0x08
	.zero		1


	//   ....[44]....
        /*03b4*/ 	.word	0x000008d0
        /*03b8*/ 	.word	0x000000ff
        /*03bc*/ 	.word	0x000000b0
        /*03c0*/ 	.short	0x0100
        /*03c2*/ 	.byte	0x08
	.zero		1


	//   ....[45]....
        /*03c4*/ 	.word	0x000008e0
        /*03c8*/ 	.word	0x000000ff
        /*03cc*/ 	.word	0x000001d0
        /*03d0*/ 	.short	0x0100
        /*03d2*/ 	.byte	0x08
	.zero		1


	//   ....[46]....
        /*03d4*/ 	.word	0x000008f0
        /*03d8*/ 	.word	0x000000ff
        /*03dc*/ 	.word	0x000000b8
        /*03e0*/ 	.short	0x0100
        /*03e2*/ 	.byte	0x08
	.zero		1


	//   ....[47]....
        /*03e4*/ 	.word	0x00000900
        /*03e8*/ 	.word	0x000000ff
        /*03ec*/ 	.word	0x000001d8
        /*03f0*/ 	.short	0x0100
        /*03f2*/ 	.byte	0x08
	.zero		1


	//   ....[48]....
        /*03f4*/ 	.word	0x00000910
        /*03f8*/ 	.word	0x000000ff
        /*03fc*/ 	.word	0x000000c0
        /*0400*/ 	.short	0x0100
        /*0402*/ 	.byte	0x08
	.zero		1


	//   ....[49]....
        /*0404*/ 	.word	0x00000920
        /*0408*/ 	.word	0x000000ff
        /*040c*/ 	.word	0x000001e0
        /*0410*/ 	.short	0x0100
        /*0412*/ 	.byte	0x08
	.zero		1


	//   ....[50]....
        /*0414*/ 	.word	0x00000930
        /*0418*/ 	.word	0x000000ff
        /*041c*/ 	.word	0x000000c8
        /*0420*/ 	.short	0x0100
        /*0422*/ 	.byte	0x08
	.zero		1


	//   ....[51]....
        /*0424*/ 	.word	0x00000940
        /*0428*/ 	.word	0x000000ff
        /*042c*/ 	.word	0x000001e8
        /*0430*/ 	.short	0x0100
        /*0432*/ 	.byte	0x08
	.zero		1


	//   ....[52]....
        /*0434*/ 	.word	0x00000950
        /*0438*/ 	.word	0x000000ff
        /*043c*/ 	.word	0x000000d0
        /*0440*/ 	.short	0x0100
        /*0442*/ 	.byte	0x08
	.zero		1


	//   ....[53]....
        /*0444*/ 	.word	0x00000960
        /*0448*/ 	.word	0x000000ff
        /*044c*/ 	.word	0x000001f0
        /*0450*/ 	.short	0x0100
        /*0452*/ 	.byte	0x08
	.zero		1


	//   ....[54]....
        /*0454*/ 	.word	0x00000970
        /*0458*/ 	.word	0x000000ff
        /*045c*/ 	.word	0x000000d8
        /*0460*/ 	.short	0x0100
        /*0462*/ 	.byte	0x08
	.zero		1


	//   ....[55]....
        /*0464*/ 	.word	0x00000980
        /*0468*/ 	.word	0x000000ff
        /*046c*/ 	.word	0x000001f8
        /*0470*/ 	.short	0x0100
        /*0472*/ 	.byte	0x08
	.zero		1


	//   ....[56]....
        /*0474*/ 	.word	0x00000990
        /*0478*/ 	.word	0x000000ff
        /*047c*/ 	.word	0x000000e0
        /*0480*/ 	.short	0x0100
        /*0482*/ 	.byte	0x08
	.zero		1


	//   ....[57]....
        /*0484*/ 	.word	0x000009a0
        /*0488*/ 	.word	0x000000ff
        /*048c*/ 	.word	0x00000200
        /*0490*/ 	.short	0x0100
        /*0492*/ 	.byte	0x08
	.zero		1


	//   ....[58]....
        /*0494*/ 	.word	0x000009b0
        /*0498*/ 	.word	0x000000ff
        /*049c*/ 	.word	0x000000e8
        /*04a0*/ 	.short	0x0100
        /*04a2*/ 	.byte	0x08
	.zero		1


	//   ....[59]....
        /*04a4*/ 	.word	0x000009c0
        /*04a8*/ 	.word	0x000000ff
        /*04ac*/ 	.word	0x00000208
        /*04b0*/ 	.short	0x0100
        /*04b2*/ 	.byte	0x08
	.zero		1


	//   ....[60]....
        /*04b4*/ 	.word	0x000009d0
        /*04b8*/ 	.word	0x000000ff
        /*04bc*/ 	.word	0x000000f0
        /*04c0*/ 	.short	0x0100
        /*04c2*/ 	.byte	0x08
	.zero		1


	//   ....[61]....
        /*04c4*/ 	.word	0x000009e0
        /*04c8*/ 	.word	0x000000ff
        /*04cc*/ 	.word	0x00000210
        /*04d0*/ 	.short	0x0100
        /*04d2*/ 	.byte	0x08
	.zero		1


	//   ....[62]....
        /*04d4*/ 	.word	0x000009f0
        /*04d8*/ 	.word	0x000000ff
        /*04dc*/ 	.word	0x000000f8
        /*04e0*/ 	.short	0x0100
        /*04e2*/ 	.byte	0x08
	.zero		1


	//   ....[63]....
        /*04e4*/ 	.word	0x00000a00
        /*04e8*/ 	.word	0x000000ff
        /*04ec*/ 	.word	0x00000218
        /*04f0*/ 	.short	0x0100
        /*04f2*/ 	.byte	0x08
	.zero		1


	//   ....[64]....
        /*04f4*/ 	.word	0x00000a10
        /*04f8*/ 	.word	0x000000ff
        /*04fc*/ 	.word	0x00000100
        /*0500*/ 	.short	0x0100
        /*0502*/ 	.byte	0x08
	.zero		1


	//   ....[65]....
        /*0504*/ 	.word	0x00000a20
        /*0508*/ 	.word	0x000000ff
        /*050c*/ 	.word	0x00000220
        /*0510*/ 	.short	0x0100
        /*0512*/ 	.byte	0x08
	.zero		1


	//   ....[66]....
        /*0514*/ 	.word	0x00000a30
        /*0518*/ 	.word	0x000000ff
        /*051c*/ 	.word	0x00000108
        /*0520*/ 	.short	0x0100
        /*0522*/ 	.byte	0x08
	.zero		1


	//   ....[67]....
        /*0524*/ 	.word	0x00000a40
        /*0528*/ 	.word	0x000000ff
        /*052c*/ 	.word	0x00000228
        /*0530*/ 	.short	0x0100
        /*0532*/ 	.byte	0x08
	.zero		1


	//   ....[68]....
        /*0534*/ 	.word	0x00000a50
        /*0538*/ 	.word	0x000000ff
        /*053c*/ 	.word	0x00000110
        /*0540*/ 	.short	0x0100
        /*0542*/ 	.byte	0x08
	.zero		1


	//   ....[69]....
        /*0544*/ 	.word	0x00000a60
        /*0548*/ 	.word	0x000000ff
        /*054c*/ 	.word	0x00000230
        /*0550*/ 	.short	0x0100
        /*0552*/ 	.byte	0x08
	.zero		1


	//   ....[70]....
        /*0554*/ 	.word	0x00000a70
        /*0558*/ 	.word	0x000000ff
        /*055c*/ 	.word	0x00000118
        /*0560*/ 	.short	0x0100
        /*0562*/ 	.byte	0x08
	.zero		1


	//   ....[71]....
        /*0564*/ 	.word	0x00000a80
        /*0568*/ 	.word	0x000000ff
        /*056c*/ 	.word	0x00000238
        /*0570*/ 	.short	0x0100
        /*0572*/ 	.byte	0x08
	.zero		1


	//   ....[72]....
        /*0574*/ 	.word	0x00000bb0
        /*0578*/ 	.word	0x000000ff
        /*057c*/ 	.word	0x00000240
        /*0580*/ 	.short	0x0100
        /*0582*/ 	.byte	0x09
	.zero		1


	//   ....[73]....
        /*0584*/ 	.word	0x00000bc0
        /*0588*/ 	.word	0x000000ff
        /*058c*/ 	.word	0x00000248
        /*0590*/ 	.short	0x0100
        /*0592*/ 	.byte	0x09
	.zero		1


	//   ....[74]....
        /*0594*/ 	.word	0x00000ca0
        /*0598*/ 	.word	0x000000ff
        /*059c*/ 	.word	0x00000250
        /*05a0*/ 	.short	0x0100
        /*05a2*/ 	.byte	0x08
	.zero		1


	//   ....[75]....
        /*05a4*/ 	.word	0x00000cb0
        /*05a8*/ 	.word	0x000000ff
        /*05ac*/ 	.word	0x00000258
        /*05b0*/ 	.short	0x0100
        /*05b2*/ 	.byte	0x08
	.zero		1


	//   ....[76]....
        /*05b4*/ 	.word	0x00000de0
        /*05b8*/ 	.word	0x000000ff
        /*05bc*/ 	.word	0x00000260
        /*05c0*/ 	.short	0x0100
        /*05c2*/ 	.byte	0x08
	.zero		1


	//   ....[77]....
        /*05c4*/ 	.word	0x00000df0
        /*05c8*/ 	.word	0x000000ff
        /*05cc*/ 	.word	0x00000270
        /*05d0*/ 	.short	0x0100
        /*05d2*/ 	.byte	0x08
	.zero		1


	//   ....[78]....
        /*05d4*/ 	.word	0x00000e00
        /*05d8*/ 	.word	0x000000ff
        /*05dc*/ 	.word	0x00000268
        /*05e0*/ 	.short	0x0100
        /*05e2*/ 	.byte	0x08
	.zero		1


	//   ....[79]....
        /*05e4*/ 	.word	0x00000e10
        /*05e8*/ 	.word	0x000000ff
        /*05ec*/ 	.word	0x00000278
        /*05f0*/ 	.short	0x0100
        /*05f2*/ 	.byte	0x08
	.zero		1


	//   ....[80]....
        /*05f4*/ 	.word	0x00000f30
        /*05f8*/ 	.word	0x000000ff
        /*05fc*/ 	.word	0x00000280
        /*0600*/ 	.short	0x0100
        /*0602*/ 	.byte	0x09
	.zero		1


	//   ....[81]....
        /*0604*/ 	.word	0x00000f40
        /*0608*/ 	.word	0x000000ff
        /*060c*/ 	.word	0x000002a0
        /*0610*/ 	.short	0x0100
        /*0612*/ 	.byte	0x09
	.zero		1


	//   ....[82]....
        /*0614*/ 	.word	0x00000f50
        /*0618*/ 	.word	0x000000ff
        /*061c*/ 	.word	0x00000288
        /*0620*/ 	.short	0x0100
        /*0622*/ 	.byte	0x09
	.zero		1


	//   ....[83]....
        /*0624*/ 	.word	0x00000f60
        /*0628*/ 	.word	0x000000ff
        /*062c*/ 	.word	0x000002a8
        /*0630*/ 	.short	0x0100
        /*0632*/ 	.byte	0x09
	.zero		1


	//   ....[84]....
        /*0634*/ 	.word	0x00000f70
        /*0638*/ 	.word	0x000000ff
        /*063c*/ 	.word	0x00000290
        /*0640*/ 	.short	0x0100
        /*0642*/ 	.byte	0x09
	.zero		1


	//   ....[85]....
        /*0644*/ 	.word	0x00000f80
        /*0648*/ 	.word	0x000000ff
        /*064c*/ 	.word	0x000002b0
        /*0650*/ 	.short	0x0100
        /*0652*/ 	.byte	0x09
	.zero		1


	//   ....[86]....
        /*0654*/ 	.word	0x00000f90
        /*0658*/ 	.word	0x000000ff
        /*065c*/ 	.word	0x00000298
        /*0660*/ 	.short	0x0100
        /*0662*/ 	.byte	0x09
	.zero		1


	//   ....[87]....
        /*0664*/ 	.word	0x00000fa0
        /*0668*/ 	.word	0x000000ff
        /*066c*/ 	.word	0x000002b8
        /*0670*/ 	.short	0x0100
        /*0672*/ 	.byte	0x09
	.zero		1


	//   ....[88]....
        /*0674*/ 	.word	0x00001090
        /*0678*/ 	.word	0x000000ff
        /*067c*/ 	.word	0x000002c0
        /*0680*/ 	.short	0x0100
        /*0682*/ 	.byte	0x08
	.zero		1


	//   ....[89]....
        /*0684*/ 	.word	0x000010a0
        /*0688*/ 	.word	0x000000ff
        /*068c*/ 	.word	0x000002d0
        /*0690*/ 	.short	0x0100
        /*0692*/ 	.byte	0x08
	.zero		1


	//   ....[90]....
        /*0694*/ 	.word	0x000010b0
        /*0698*/ 	.word	0x000000ff
        /*069c*/ 	.word	0x000002c8
        /*06a0*/ 	.short	0x0100
        /*06a2*/ 	.byte	0x08
	.zero		1


	//   ....[91]....
        /*06a4*/ 	.word	0x000010c0
        /*06a8*/ 	.word	0x000000ff
        /*06ac*/ 	.word	0x000002d8
        /*06b0*/ 	.short	0x0100
        /*06b2*/ 	.byte	0x08
	.zero		1


	//   ....[92]....
        /*06b4*/ 	.word	0x000011b0
        /*06b8*/ 	.word	0x000000ff
        /*06bc*/ 	.word	0x000002e0
        /*06c0*/ 	.short	0x0100
        /*06c2*/ 	.byte	0x06
	.zero		1


	//   ....[93]....
        /*06c4*/ 	.word	0x00001bc0
        /*06c8*/ 	.word	0x00000003
        /*06cc*/ 	.word	0x000002d0
        /*06d0*/ 	.short	0x010a
        /*06d2*/ 	.byte	0xff
	.zero		1


	//   ....[94]....
        /*06d4*/ 	.word	0x00001bf0
        /*06d8*/ 	.word	0x00000003
        /*06dc*/ 	.word	0x000002c0
        /*06e0*/ 	.short	0x0101
        /*06e2*/ 	.byte	0xff
	.zero		1


	//   ....[95]....
        /*06e4*/ 	.word	0x00001cf0
        /*06e8*/ 	.word	0x000000ff
        /*06ec*/ 	.word	0x00000120
        /*06f0*/ 	.short	0x010a
        /*06f2*/ 	.byte	0x08
	.zero		1


	//   ....[96]....
        /*06f4*/ 	.word	0x00001dc0
        /*06f8*/ 	.word	0x000000ff
        /*06fc*/ 	.word	0x00000120
        /*0700*/ 	.short	0x010a
        /*0702*/ 	.byte	0x21
	.zero		1


	//   ....[97]....
        /*0704*/ 	.word	0x00001f70
        /*0708*/ 	.word	0x000000ff
        /*070c*/ 	.word	0x00000120
        /*0710*/ 	.short	0x010a
        /*0712*/ 	.byte	0x08
	.zero		1


	//   ....[98]....
        /*0714*/ 	.word	0x00002070
        /*0718*/ 	.word	0x000000ff
        /*071c*/ 	.word	0x00000258
        /*0720*/ 	.short	0x0101
        /*0722*/ 	.byte	0x04
	.zero		1


	//   ....[99]....
        /*0724*/ 	.word	0x00002090
        /*0728*/ 	.word	0x000000ff
        /*072c*/ 	.word	0x00000120
        /*0730*/ 	.short	0x010a
        /*0732*/ 	.byte	0x08
	.zero		1


	//   ....[100]....
        /*0734*/ 	.word	0x00002110
        /*0738*/ 	.word	0x000000ff
        /*073c*/ 	.word	0x00000120
        /*0740*/ 	.short	0x010a
        /*0742*/ 	.byte	0x11
	.zero		1


	//   ....[101]....
        /*0744*/ 	.word	0x000022a0
        /*0748*/ 	.word	0x000000ff
        /*074c*/ 	.word	0x00000120
        /*0750*/ 	.short	0x010a
        /*0752*/ 	.byte	0x08
	.zero		1


	//   ....[102]....
        /*0754*/ 	.word	0x000023f0
        /*0758*/ 	.word	0x00000002
        /*075c*/ 	.word	0x00000260
        /*0760*/ 	.short	0x010a
        /*0762*/ 	.byte	0xff
	.zero		1


	//   ....[103]....
        /*0764*/ 	.word	0x000024b0
        /*0768*/ 	.word	0x00000002
        /*076c*/ 	.word	0x00000000
        /*0770*/ 	.short	0x0101
        /*0772*/ 	.byte	0xff
	.zero		1


	//   ....[104]....
        /*0774*/ 	.word	0x00002a10
        /*0778*/ 	.word	0x000000ff
        /*077c*/ 	.word	0x00000000
        /*0780*/ 	.short	0x010a
        /*0782*/ 	.byte	0x05
	.zero		1


	//   ....[105]....
        /*0784*/ 	.word	0x00002aa0
        /*0788*/ 	.word	0x000000ff
        /*078c*/ 	.word	0x00000000
        /*0790*/ 	.short	0x010a
        /*0792*/ 	.byte	0x05
	.zero		1


	//   ....[106]....
        /*0794*/ 	.word	0x00002b30
        /*0798*/ 	.word	0x000000ff
        /*079c*/ 	.word	0x00000000
        /*07a0*/ 	.short	0x010a
        /*07a2*/ 	.byte	0x05
	.zero		1


	//   ....[107]....
        /*07a4*/ 	.word	0x00002bc0
        /*07a8*/ 	.word	0x000000ff
        /*07ac*/ 	.word	0x00000000
        /*07b0*/ 	.short	0x010a
        /*07b2*/ 	.byte	0x05
	.zero		1


	//   ....[108]....
        /*07b4*/ 	.word	0x00002c50
        /*07b8*/ 	.word	0x000000ff
        /*07bc*/ 	.word	0x00000000
        /*07c0*/ 	.short	0x010a
        /*07c2*/ 	.byte	0x05
	.zero		1


	//   ....[109]....
        /*07c4*/ 	.word	0x00002ce0
        /*07c8*/ 	.word	0x000000ff
        /*07cc*/ 	.word	0x00000000
        /*07d0*/ 	.short	0x010a
        /*07d2*/ 	.byte	0x05
	.zero		1


	//   ....[110]....
        /*07d4*/ 	.word	0x00002d70
        /*07d8*/ 	.word	0x000000ff
        /*07dc*/ 	.word	0x00000000
        /*07e0*/ 	.short	0x010a
        /*07e2*/ 	.byte	0x05
	.zero		1


	//   ....[111]....
        /*07e4*/ 	.word	0x00002e00
        /*07e8*/ 	.word	0x000000ff
        /*07ec*/ 	.word	0x00000000
        /*07f0*/ 	.short	0x010a
        /*07f2*/ 	.byte	0x05
	.zero		1


	//   ....[112]....
        /*07f4*/ 	.word	0x00002e90
        /*07f8*/ 	.word	0x000000ff
        /*07fc*/ 	.word	0x00000000
        /*0800*/ 	.short	0x010a
        /*0802*/ 	.byte	0x05
	.zero		1


	//   ....[113]....
        /*0804*/ 	.word	0x00002f20
        /*0808*/ 	.word	0x000000ff
        /*080c*/ 	.word	0x00000000
        /*0810*/ 	.short	0x010a
        /*0812*/ 	.byte	0x05
	.zero		1


	//   ....[114]....
        /*0814*/ 	.word	0x00002fb0
        /*0818*/ 	.word	0x000000ff
        /*081c*/ 	.word	0x00000000
        /*0820*/ 	.short	0x010a
        /*0822*/ 	.byte	0x05
	.zero		1


	//   ....[115]....
        /*0824*/ 	.word	0x00003040
        /*0828*/ 	.word	0x000000ff
        /*082c*/ 	.word	0x00000000
        /*0830*/ 	.short	0x010a
        /*0832*/ 	.byte	0x05
	.zero		1


	//   ....[116]....
        /*0834*/ 	.word	0x000030d0
        /*0838*/ 	.word	0x000000ff
        /*083c*/ 	.word	0x00000000
        /*0840*/ 	.short	0x010a
        /*0842*/ 	.byte	0x05
	.zero		1


	//   ....[117]....
        /*0844*/ 	.word	0x00003160
        /*0848*/ 	.word	0x000000ff
        /*084c*/ 	.word	0x00000000
        /*0850*/ 	.short	0x010a
        /*0852*/ 	.byte	0x05
	.zero		1


	//   ....[118]....
        /*0854*/ 	.word	0x000031f0
        /*0858*/ 	.word	0x000000ff
        /*085c*/ 	.word	0x00000000
        /*0860*/ 	.short	0x010a
        /*0862*/ 	.byte	0x05
	.zero		1


	//   ....[119]....
        /*0864*/ 	.word	0x00003280
        /*0868*/ 	.word	0x000000ff
        /*086c*/ 	.word	0x00000000
        /*0870*/ 	.short	0x010a
        /*0872*/ 	.byte	0x05
	.zero		1


	//   ....[120]....
        /*0874*/ 	.word	0x00003310
        /*0878*/ 	.word	0x000000ff
        /*087c*/ 	.word	0x00000000
        /*0880*/ 	.short	0x010a
        /*0882*/ 	.byte	0x05
	.zero		1


	//   ....[121]....
        /*0884*/ 	.word	0x000033a0
        /*0888*/ 	.word	0x000000ff
        /*088c*/ 	.word	0x00000000
        /*0890*/ 	.short	0x010a
        /*0892*/ 	.byte	0x05
	.zero		1


	//   ....[122]....
        /*0894*/ 	.word	0x00003430
        /*0898*/ 	.word	0x000000ff
        /*089c*/ 	.word	0x00000000
        /*08a0*/ 	.short	0x010a
        /*08a2*/ 	.byte	0x05
	.zero		1


	//   ....[123]....
        /*08a4*/ 	.word	0x000034c0
        /*08a8*/ 	.word	0x000000ff
        /*08ac*/ 	.word	0x00000000
        /*08b0*/ 	.short	0x010a
        /*08b2*/ 	.byte	0x05
	.zero		1


	//   ....[124]....
        /*08b4*/ 	.word	0x00003550
        /*08b8*/ 	.word	0x000000ff
        /*08bc*/ 	.word	0x00000000
        /*08c0*/ 	.short	0x010a
        /*08c2*/ 	.byte	0x05
	.zero		1


	//   ....[125]....
        /*08c4*/ 	.word	0x000035e0
        /*08c8*/ 	.word	0x000000ff
        /*08cc*/ 	.word	0x00000000
        /*08d0*/ 	.short	0x010a
        /*08d2*/ 	.byte	0x05
	.zero		1


	//   ....[126]....
        /*08d4*/ 	.word	0x00003670
        /*08d8*/ 	.word	0x000000ff
        /*08dc*/ 	.word	0x00000000
        /*08e0*/ 	.short	0x010a
        /*08e2*/ 	.byte	0x05
	.zero		1


	//   ....[127]....
        /*08e4*/ 	.word	0x00003700
        /*08e8*/ 	.word	0x000000ff
        /*08ec*/ 	.word	0x00000000
        /*08f0*/ 	.short	0x010a
        /*08f2*/ 	.byte	0x05
	.zero		1


	//   ....[128]....
        /*08f4*/ 	.word	0x00003790
        /*08f8*/ 	.word	0x000000ff
        /*08fc*/ 	.word	0x00000000
        /*0900*/ 	.short	0x010a
        /*0902*/ 	.byte	0x05
	.zero		1


	//   ....[129]....
        /*0904*/ 	.word	0x00003820
        /*0908*/ 	.word	0x000000ff
        /*090c*/ 	.word	0x00000000
        /*0910*/ 	.short	0x010a
        /*0912*/ 	.byte	0x05
	.zero		1


	//   ....[130]....
        /*0914*/ 	.word	0x000038b0
        /*0918*/ 	.word	0x000000ff
        /*091c*/ 	.word	0x00000000
        /*0920*/ 	.short	0x010a
        /*0922*/ 	.byte	0x05
	.zero		1


	//   ....[131]....
        /*0924*/ 	.word	0x00003940
        /*0928*/ 	.word	0x000000ff
        /*092c*/ 	.word	0x00000000
        /*0930*/ 	.short	0x010a
        /*0932*/ 	.byte	0x05
	.zero		1


	//   ....[132]....
        /*0934*/ 	.word	0x000039d0
        /*0938*/ 	.word	0x000000ff
        /*093c*/ 	.word	0x00000000
        /*0940*/ 	.short	0x010a
        /*0942*/ 	.byte	0x05
	.zero		1


	//   ....[133]....
        /*0944*/ 	.word	0x00003a60
        /*0948*/ 	.word	0x000000ff
        /*094c*/ 	.word	0x00000000
        /*0950*/ 	.short	0x010a
        /*0952*/ 	.byte	0x05
	.zero		1


	//   ....[134]....
        /*0954*/ 	.word	0x00003af0
        /*0958*/ 	.word	0x000000ff
        /*095c*/ 	.word	0x00000000
        /*0960*/ 	.short	0x010a
        /*0962*/ 	.byte	0x05
	.zero		1


	//   ....[135]....
        /*0964*/ 	.word	0x00003b80
        /*0968*/ 	.word	0x000000ff
        /*096c*/ 	.word	0x00000000
        /*0970*/ 	.short	0x010a
        /*0972*/ 	.byte	0x05
	.zero		1


	//   ....[136]....
        /*0974*/ 	.word	0x00003c10
        /*0978*/ 	.word	0x000000ff
        /*097c*/ 	.word	0x00000000
        /*0980*/ 	.short	0x010a
        /*0982*/ 	.byte	0x05
	.zero		1


	//   ....[137]....
        /*0984*/ 	.word	0x00003ca0
        /*0988*/ 	.word	0x000000ff
        /*098c*/ 	.word	0x00000000
        /*0990*/ 	.short	0x010a
        /*0992*/ 	.byte	0x05
	.zero		1


	//   ....[138]....
        /*0994*/ 	.word	0x00003d30
        /*0998*/ 	.word	0x000000ff
        /*099c*/ 	.word	0x00000000
        /*09a0*/ 	.short	0x010a
        /*09a2*/ 	.byte	0x05
	.zero		1


	//   ....[139]....
        /*09a4*/ 	.word	0x00003dd0
        /*09a8*/ 	.word	0x00000000
        /*09ac*/ 	.word	0x00000000
        /*09b0*/ 	.short	0x010a
        /*09b2*/ 	.byte	0xff
	.zero		1


	//   ....[140]....
        /*09b4*/ 	.word	0x00003f00
        /*09b8*/ 	.word	0x00000000
        /*09bc*/ 	.word	0x000002c0
        /*09c0*/ 	.short	0x010a
        /*09c2*/ 	.byte	0xff
	.zero		1


	//   ....[141]....
        /*09c4*/ 	.word	0x00003f70
        /*09c8*/ 	.word	0x00000004
        /*09cc*/ 	.word	0x00000000
        /*09d0*/ 	.short	0x0101
        /*09d2*/ 	.byte	0xff
	.zero		1


	//   ....[142]....
        /*09d4*/ 	.word	0x00003f90
        /*09d8*/ 	.word	0x000000ff
        /*09dc*/ 	.word	0x00000270
        /*09e0*/ 	.short	0x010a
        /*09e2*/ 	.byte	0x05
	.zero		1


	//   ....[143]....
        /*09e4*/ 	.word	0x000040b0
        /*09e8*/ 	.word	0x00000000
        /*09ec*/ 	.word	0x00000260
        /*09f0*/ 	.short	0x010a
        /*09f2*/ 	.byte	0xff
	.zero		1


	//   ....[144]....
        /*09f4*/ 	.word	0x000041b0
        /*09f8*/ 	.word	0x00000000
        /*09fc*/ 	.word	0x00000000
        /*0a00*/ 	.short	0x0101
        /*0a02*/ 	.byte	0xff
	.zero		1


	//   ....[145]....
        /*0a04*/ 	.word	0x00004240
        /*0a08*/ 	.word	0x000000ff
        /*0a0c*/ 	.word	0x00000270
        /*0a10*/ 	.short	0x0106
        /*0a12*/ 	.byte	0x05
	.zero		1


	//   ....[146]....
        /*0a14*/ 	.word	0x00004260
        /*0a18*/ 	.word	0x000000ff
        /*0a1c*/ 	.word	0x00000270
        /*0a20*/ 	.short	0x010a
        /*0a22*/ 	.byte	0x05
	.zero		1


	//   ....[147]....
        /*0a24*/ 	.word	0x000042f0
        /*0a28*/ 	.word	0x000000ff
        /*0a2c*/ 	.word	0x00000270
        /*0a30*/ 	.short	0x0106
        /*0a32*/ 	.byte	0x04
	.zero		1


	//   ....[148]....
        /*0a34*/ 	.word	0x00004330
        /*0a38*/ 	.word	0x00000000
        /*0a3c*/ 	.word	0x00000270
        /*0a40*/ 	.short	0x010a
        /*0a42*/ 	.byte	0xff
	.zero		1


	//   ....[149]....
        /*0a44*/ 	.word	0x00004570
        /*0a48*/ 	.word	0x000000ff
        /*0a4c*/ 	.word	0x00000008
        /*0a50*/ 	.short	0x010a
        /*0a52*/ 	.byte	0x06
	.zero		1


	//   ....[150]....
        /*0a54*/ 	.word	0x00004590
        /*0a58*/ 	.word	0x000000ff
        /*0a5c*/ 	.word	0x00000008
        /*0a60*/ 	.short	0x010a
        /*0a62*/ 	.byte	0x06
	.zero		1


	//   ....[151]....
        /*0a64*/ 	.word	0x00004720
        /*0a68*/ 	.word	0x000000ff
        /*0a6c*/ 	.word	0x00000008
        /*0a70*/ 	.short	0x010a
        /*0a72*/ 	.byte	0x06
	.zero		1


	//   ....[152]....
        /*0a74*/ 	.word	0x00004740
        /*0a78*/ 	.word	0x000000ff
        /*0a7c*/ 	.word	0x00000008
        /*0a80*/ 	.short	0x010a
        /*0a82*/ 	.byte	0x06
	.zero		1


	//   ....[153]....
        /*0a84*/ 	.word	0x00004800
        /*0a88*/ 	.word	0x000000ff
        /*0a8c*/ 	.word	0x00000000
        /*0a90*/ 	.short	0x0101
        /*0a92*/ 	.byte	0x07
	.zero		1


	//   ....[154]....
        /*0a94*/ 	.word	0x00004b00
        /*0a98*/ 	.word	0x00000000
        /*0a9c*/ 	.word	0x00000260
        /*0aa0*/ 	.short	0x010a
        /*0aa2*/ 	.byte	0xff
	.zero		1


	//   ....[155]....
        /*0aa4*/ 	.word	0x00004bc0
        /*0aa8*/ 	.word	0x00000000
        /*0aac*/ 	.word	0x00000000
        /*0ab0*/ 	.short	0x0101
        /*0ab2*/ 	.byte	0xff
	.zero		1


	//   ....[156]....
        /*0ab4*/ 	.word	0x00004c80
        /*0ab8*/ 	.word	0x000000ff
        /*0abc*/ 	.word	0x00000000
        /*0ac0*/ 	.short	0x010a
        /*0ac2*/ 	.byte	0x06
	.zero		1


	//   ....[157]....
        /*0ac4*/ 	.word	0x00004c90
        /*0ac8*/ 	.word	0x000000ff
        /*0acc*/ 	.word	0x000002a0
        /*0ad0*/ 	.short	0x010a
        /*0ad2*/ 	.byte	0x0a
	.zero		1


	//   ....[158]....
        /*0ad4*/ 	.word	0x00004d40
        /*0ad8*/ 	.word	0x000000ff
        /*0adc*/ 	.word	0x00000000
        /*0ae0*/ 	.short	0x010a
        /*0ae2*/ 	.byte	0x09
	.zero		1


	//   ....[159]....
        /*0ae4*/ 	.word	0x00004e80
        /*0ae8*/ 	.word	0x000000ff
        /*0aec*/ 	.word	0x00000000
        /*0af0*/ 	.short	0x010a
        /*0af2*/ 	.byte	0x06
	.zero		1


	//   ....[160]....
        /*0af4*/ 	.word	0x000050d0
        /*0af8*/ 	.word	0x000000ff
        /*0afc*/ 	.word	0x00000000
        /*0b00*/ 	.short	0x010a
        /*0b02*/ 	.byte	0x07
	.zero		1


	//   ....[161]....
        /*0b04*/ 	.word	0x00005160
        /*0b08*/ 	.word	0x000000ff
        /*0b0c*/ 	.word	0x00000000
        /*0b10*/ 	.short	0x010a
        /*0b12*/ 	.byte	0x07
	.zero		1


	//   ....[162]....
        /*0b14*/ 	.word	0x000051f0
        /*0b18*/ 	.word	0x000000ff
        /*0b1c*/ 	.word	0x00000000
        /*0b20*/ 	.short	0x010a
        /*0b22*/ 	.byte	0x07
	.zero		1


	//   ....[163]....
        /*0b24*/ 	.word	0x00005290
        /*0b28*/ 	.word	0x00000000
        /*0b2c*/ 	.word	0x00000000
        /*0b30*/ 	.short	0x010a
        /*0b32*/ 	.byte	0xff
	.zero		1


	//   ....[164]....
        /*0b34*/ 	.word	0x000052d0
        /*0b38*/ 	.word	0x00000000
        /*0b3c*/ 	.word	0x00000000
        /*0b40*/ 	.short	0x010a
        /*0b42*/ 	.byte	0xff
	.zero		1


	//   ....[165]....
        /*0b44*/ 	.word	0x00005340
        /*0b48*/ 	.word	0x000000ff
        /*0b4c*/ 	.word	0x00000000
        /*0b50*/ 	.short	0x0101
        /*0b52*/ 	.byte	0x05
	.zero		1


	//   ....[166]....
        /*0b54*/ 	.word	0x00005380
        /*0b58*/ 	.word	0x000000ff
        /*0b5c*/ 	.word	0x000002e0
        /*0b60*/ 	.short	0x010a
        /*0b62*/ 	.byte	0x08
	.zero		1


	//   ....[167]....
        /*0b64*/ 	.word	0x000053d0
        /*0b68*/ 	.word	0x000000ff
        /*0b6c*/ 	.word	0x00000000
        /*0b70*/ 	.short	0x0101
        /*0b72*/ 	.byte	0x05
	.zero		1


	//   ....[168]....
        /*0b74*/ 	.word	0x000057e0
        /*0b78*/ 	.word	0x00000000
        /*0b7c*/ 	.word	0x00000260
        /*0b80*/ 	.short	0x010a
        /*0b82*/ 	.byte	0xff
	.zero		1


	//   ....[169]....
        /*0b84*/ 	.word	0x000058d0
        /*0b88*/ 	.word	0x00000000
        /*0b8c*/ 	.word	0x00000000
        /*0b90*/ 	.short	0x0101
        /*0b92*/ 	.byte	0xff
	.zero		1


	//   ....[170]....
        /*0b94*/ 	.word	0x00005bf0
        /*0b98*/ 	.word	0x000000ff
        /*0b9c*/ 	.word	0x00000258
        /*0ba0*/ 	.short	0x010a
        /*0ba2*/ 	.byte	0x06
	.zero		1


	//   ....[171]....
        /*0ba4*/ 	.word	0x00005d70
        /*0ba8*/ 	.word	0x000000ff
        /*0bac*/ 	.word	0x00000248
        /*0bb0*/ 	.short	0x010a
        /*0bb2*/ 	.byte	0x06
	.zero		1


	//   ....[172]....
        /*0bb4*/ 	.word	0x000060a0
        /*0bb8*/ 	.word	0x000000ff
        /*0bbc*/ 	.word	0x00000240
        /*0bc0*/ 	.short	0x010b
        /*0bc2*/ 	.byte	0x06
	.zero		1


	//   ....[173]....
        /*0bc4*/ 	.word	0x000060c0
        /*0bc8*/ 	.word	0x000000ff
        /*0bcc*/ 	.word	0x00000000
        /*0bd0*/ 	.short	0x0101
        /*0bd2*/ 	.byte	0x25
	.zero		1


	//   ....[174]....
        /*0bd4*/ 	.word	0x00006100
        /*0bd8*/ 	.word	0x00000000
        /*0bdc*/ 	.word	0x00000248
        /*0be0*/ 	.short	0x010a
        /*0be2*/ 	.byte	0xff
	.zero		1


	//   ....[175]....
        /*0be4*/ 	.word	0x00006470
        /*0be8*/ 	.word	0x00000000
        /*0bec*/ 	.word	0x00000260
        /*0bf0*/ 	.short	0x010a
        /*0bf2*/ 	.byte	0xff
	.zero		1


	//   ....[176]....
        /*0bf4*/ 	.word	0x00006580
        /*0bf8*/ 	.word	0x00000000
        /*0bfc*/ 	.word	0x00000000
        /*0c00*/ 	.short	0x0101
        /*0c02*/ 	.byte	0xff
	.zero		1


	//   ....[177]....
        /*0c04*/ 	.word	0x00006ef0
        /*0c08*/ 	.word	0x000000ff
        /*0c0c*/ 	.word	0x00000240
        /*0c10*/ 	.short	0x010a
        /*0c12*/ 	.byte	0x2b
	.zero		1


	//   ....[178]....
        /*0c14*/ 	.word	0x00006f00
        /*0c18*/ 	.word	0x00000071
        /*0c1c*/ 	.word	0x00000280
        /*0c20*/ 	.short	0x010a
        /*0c22*/ 	.byte	0xff
	.zero		1


	//   ....[179]....
        /*0c24*/ 	.word	0x00007050
        /*0c28*/ 	.word	0x000000ff
        /*0c2c*/ 	.word	0x00000240
        /*0c30*/ 	.short	0x010a
        /*0c32*/ 	.byte	0x2b
	.zero		1


	//   ....[180]....
        /*0c34*/ 	.word	0x00007130
        /*0c38*/ 	.word	0x000000ff
        /*0c3c*/ 	.word	0x00000000
        /*0c40*/ 	.short	0x0101
        /*0c42*/ 	.byte	0x04
	.zero		1


	//   ....[181]....
        /*0c44*/ 	.word	0x00007190
        /*0c48*/ 	.word	0x00000071
        /*0c4c*/ 	.word	0x00000280
        /*0c50*/ 	.short	0x010a
        /*0c52*/ 	.byte	0xff
	.zero		1


	//   ....[182]....
        /*0c54*/ 	.word	0x000073f0
        /*0c58*/ 	.word	0x00000071
        /*0c5c*/ 	.word	0x00000000
        /*0c60*/ 	.short	0x0101
        /*0c62*/ 	.byte	0xff
	.zero		1


	//   ....[183]....
        /*0c64*/ 	.word	0x00007e40
        /*0c68*/ 	.word	0x00000003
        /*0c6c*/ 	.word	0x000002d0
        /*0c70*/ 	.short	0x010a
        /*0c72*/ 	.byte	0xff
	.zero		1


	//   ....[184]....
        /*0c74*/ 	.word	0x00007ea0
        /*0c78*/ 	.word	0x00000002
        /*0c7c*/ 	.word	0x00000120
        /*0c80*/ 	.short	0x010a
        /*0c82*/ 	.byte	0xff
	.zero		1


	//   ....[185]....
        /*0c84*/ 	.word	0x00007f00
        /*0c88*/ 	.word	0x00000002
        /*0c8c*/ 	.word	0x00000120
        /*0c90*/ 	.short	0x010a
        /*0c92*/ 	.byte	0xff
	.zero		1


	//   ....[186]....
        /*0c94*/ 	.word	0x00007f50
        /*0c98*/ 	.word	0x00000002
        /*0c9c*/ 	.word	0x00000260
        /*0ca0*/ 	.short	0x010a
        /*0ca2*/ 	.byte	0xff
	.zero		1


	//   ....[187]....
        /*0ca4*/ 	.word	0x00007fb0
        /*0ca8*/ 	.word	0x00000000
        /*0cac*/ 	.word	0x00000000
        /*0cb0*/ 	.short	0x010a
        /*0cb2*/ 	.byte	0xff
	.zero		1


	//   ....[188]....
        /*0cb4*/ 	.word	0x00008010
        /*0cb8*/ 	.word	0x00000000
        /*0cbc*/ 	.word	0x00000000
        /*0cc0*/ 	.short	0x010a
        /*0cc2*/ 	.byte	0xff
	.zero		1


	//   ....[189]....
        /*0cc4*/ 	.word	0x00008070
        /*0cc8*/ 	.word	0x00000000
        /*0ccc*/ 	.word	0x00000000
        /*0cd0*/ 	.short	0x010a
        /*0cd2*/ 	.byte	0xff
	.zero		1


	//   ....[190]....
        /*0cd4*/ 	.word	0x000080d0
        /*0cd8*/ 	.word	0x00000000
        /*0cdc*/ 	.word	0x00000000
        /*0ce0*/ 	.short	0x010a
        /*0ce2*/ 	.byte	0xff
	.zero		1


	//   ....[191]....
        /*0ce4*/ 	.word	0x00008130
        /*0ce8*/ 	.word	0x00000000
        /*0cec*/ 	.word	0x00000000
        /*0cf0*/ 	.short	0x010a
        /*0cf2*/ 	.byte	0xff
	.zero		1


	//   ....[192]....
        /*0cf4*/ 	.word	0x00008190
        /*0cf8*/ 	.word	0x00000000
        /*0cfc*/ 	.word	0x00000000
        /*0d00*/ 	.short	0x010a
        /*0d02*/ 	.byte	0xff
	.zero		1


	//   ....[193]....
        /*0d04*/ 	.word	0x000081f0
        /*0d08*/ 	.word	0x00000000
        /*0d0c*/ 	.word	0x00000000
        /*0d10*/ 	.short	0x010a
        /*0d12*/ 	.byte	0xff
	.zero		1


	//   ....[194]....
        /*0d14*/ 	.word	0x00008250
        /*0d18*/ 	.word	0x00000000
        /*0d1c*/ 	.word	0x00000000
        /*0d20*/ 	.short	0x010a
        /*0d22*/ 	.byte	0xff
	.zero		1


	//   ....[195]....
        /*0d24*/ 	.word	0x000082b0
        /*0d28*/ 	.word	0x00000000
        /*0d2c*/ 	.word	0x00000000
        /*0d30*/ 	.short	0x010a
        /*0d32*/ 	.byte	0xff
	.zero		1


	//   ....[196]....
        /*0d34*/ 	.word	0x00008310
        /*0d38*/ 	.word	0x00000000
        /*0d3c*/ 	.word	0x00000000
        /*0d40*/ 	.short	0x010a
        /*0d42*/ 	.byte	0xff
	.zero		1


	//   ....[197]....
        /*0d44*/ 	.word	0x00008370
        /*0d48*/ 	.word	0x00000000
        /*0d4c*/ 	.word	0x00000000
        /*0d50*/ 	.short	0x010a
        /*0d52*/ 	.byte	0xff
	.zero		1


	//   ....[198]....
        /*0d54*/ 	.word	0x000083d0
        /*0d58*/ 	.word	0x00000000
        /*0d5c*/ 	.word	0x00000000
        /*0d60*/ 	.short	0x010a
        /*0d62*/ 	.byte	0xff
	.zero		1


	//   ....[199]....
        /*0d64*/ 	.word	0x00008430
        /*0d68*/ 	.word	0x00000000
        /*0d6c*/ 	.word	0x00000000
        /*0d70*/ 	.short	0x010a
        /*0d72*/ 	.byte	0xff
	.zero		1


	//   ....[200]....
        /*0d74*/ 	.word	0x00008490
        /*0d78*/ 	.word	0x00000000
        /*0d7c*/ 	.word	0x00000000
        /*0d80*/ 	.short	0x010a
        /*0d82*/ 	.byte	0xff
	.zero		1


	//   ....[201]....
        /*0d84*/ 	.word	0x000084f0
        /*0d88*/ 	.word	0x00000000
        /*0d8c*/ 	.word	0x00000000
        /*0d90*/ 	.short	0x010a
        /*0d92*/ 	.byte	0xff
	.zero		1


	//   ....[202]....
        /*0d94*/ 	.word	0x00008550
        /*0d98*/ 	.word	0x00000000
        /*0d9c*/ 	.word	0x00000000
        /*0da0*/ 	.short	0x010a
        /*0da2*/ 	.byte	0xff
	.zero		1


	//   ....[203]....
        /*0da4*/ 	.word	0x000085b0
        /*0da8*/ 	.word	0x00000000
        /*0dac*/ 	.word	0x00000000
        /*0db0*/ 	.short	0x010a
        /*0db2*/ 	.byte	0xff
	.zero		1


	//   ....[204]....
        /*0db4*/ 	.word	0x00008610
        /*0db8*/ 	.word	0x00000000
        /*0dbc*/ 	.word	0x00000000
        /*0dc0*/ 	.short	0x010a
        /*0dc2*/ 	.byte	0xff
	.zero		1


	//   ....[205]....
        /*0dc4*/ 	.word	0x00008670
        /*0dc8*/ 	.word	0x00000000
        /*0dcc*/ 	.word	0x00000000
        /*0dd0*/ 	.short	0x010a
        /*0dd2*/ 	.byte	0xff
	.zero		1


	//   ....[206]....
        /*0dd4*/ 	.word	0x000086d0
        /*0dd8*/ 	.word	0x00000000
        /*0ddc*/ 	.word	0x00000000
        /*0de0*/ 	.short	0x010a
        /*0de2*/ 	.byte	0xff
	.zero		1


	//   ....[207]....
        /*0de4*/ 	.word	0x00008730
        /*0de8*/ 	.word	0x00000000
        /*0dec*/ 	.word	0x00000000
        /*0df0*/ 	.short	0x010a
        /*0df2*/ 	.byte	0xff
	.zero		1


	//   ....[208]....
        /*0df4*/ 	.word	0x00008790
        /*0df8*/ 	.word	0x00000000
        /*0dfc*/ 	.word	0x00000000
        /*0e00*/ 	.short	0x010a
        /*0e02*/ 	.byte	0xff
	.zero		1


	//   ....[209]....
        /*0e04*/ 	.word	0x000087f0
        /*0e08*/ 	.word	0x00000000
        /*0e0c*/ 	.word	0x00000000
        /*0e10*/ 	.short	0x010a
        /*0e12*/ 	.byte	0xff
	.zero		1


	//   ....[210]....
        /*0e14*/ 	.word	0x00008850
        /*0e18*/ 	.word	0x00000000
        /*0e1c*/ 	.word	0x00000000
        /*0e20*/ 	.short	0x010a
        /*0e22*/ 	.byte	0xff
	.zero		1


	//   ....[211]....
        /*0e24*/ 	.word	0x000088b0
        /*0e28*/ 	.word	0x00000000
        /*0e2c*/ 	.word	0x00000000
        /*0e30*/ 	.short	0x010a
        /*0e32*/ 	.byte	0xff
	.zero		1


	//   ....[212]....
        /*0e34*/ 	.word	0x00008910
        /*0e38*/ 	.word	0x00000000
        /*0e3c*/ 	.word	0x00000000
        /*0e40*/ 	.short	0x010a
        /*0e42*/ 	.byte	0xff
	.zero		1


	//   ....[213]....
        /*0e44*/ 	.word	0x00008970
        /*0e48*/ 	.word	0x00000000
        /*0e4c*/ 	.word	0x00000000
        /*0e50*/ 	.short	0x010a
        /*0e52*/ 	.byte	0xff
	.zero		1


	//   ....[214]....
        /*0e54*/ 	.word	0x000089d0
        /*0e58*/ 	.word	0x00000000
        /*0e5c*/ 	.word	0x00000000
        /*0e60*/ 	.short	0x010a
        /*0e62*/ 	.byte	0xff
	.zero		1


	//   ....[215]....
        /*0e64*/ 	.word	0x00008a30
        /*0e68*/ 	.word	0x00000000
        /*0e6c*/ 	.word	0x00000000
        /*0e70*/ 	.short	0x010a
        /*0e72*/ 	.byte	0xff
	.zero		1


	//   ....[216]....
        /*0e74*/ 	.word	0x00008a90
        /*0e78*/ 	.word	0x00000000
        /*0e7c*/ 	.word	0x00000000
        /*0e80*/ 	.short	0x010a
        /*0e82*/ 	.byte	0xff
	.zero		1


	//   ....[217]....
        /*0e84*/ 	.word	0x00008af0
        /*0e88*/ 	.word	0x00000000
        /*0e8c*/ 	.word	0x00000000
        /*0e90*/ 	.short	0x010a
        /*0e92*/ 	.byte	0xff
	.zero		1


	//   ....[218]....
        /*0e94*/ 	.word	0x00008b50
        /*0e98*/ 	.word	0x00000000
        /*0e9c*/ 	.word	0x00000000
        /*0ea0*/ 	.short	0x010a
        /*0ea2*/ 	.byte	0xff
	.zero		1


	//   ....[219]....
        /*0ea4*/ 	.word	0x00008bb0
        /*0ea8*/ 	.word	0x00000000
        /*0eac*/ 	.word	0x00000000
        /*0eb0*/ 	.short	0x010a
        /*0eb2*/ 	.byte	0xff
	.zero		1


	//   ....[220]....
        /*0eb4*/ 	.word	0x00008c10
        /*0eb8*/ 	.word	0x00000000
        /*0ebc*/ 	.word	0x00000000
        /*0ec0*/ 	.short	0x010a
        /*0ec2*/ 	.byte	0xff
	.zero		1


	//   ....[221]....
        /*0ec4*/ 	.word	0x00008c70
        /*0ec8*/ 	.word	0x00000000
        /*0ecc*/ 	.word	0x00000000
        /*0ed0*/ 	.short	0x010a
        /*0ed2*/ 	.byte	0xff
	.zero		1


	//   ....[222]....
        /*0ed4*/ 	.word	0x00008cc0
        /*0ed8*/ 	.word	0x00000000
        /*0edc*/ 	.word	0x000002c0
        /*0ee0*/ 	.short	0x010a
        /*0ee2*/ 	.byte	0xff
	.zero		1


	//   ....[223]....
        /*0ee4*/ 	.word	0x00008d20
        /*0ee8*/ 	.word	0x00000000
        /*0eec*/ 	.word	0x00000270
        /*0ef0*/ 	.short	0x010a
        /*0ef2*/ 	.byte	0xff
	.zero		1


	//   ....[224]....
        /*0ef4*/ 	.word	0x00008d70
        /*0ef8*/ 	.word	0x00000000
        /*0efc*/ 	.word	0x00000260
        /*0f00*/ 	.short	0x010a
        /*0f02*/ 	.byte	0xff
	.zero		1


	//   ....[225]....
        /*0f04*/ 	.word	0x00008dd0
        /*0f08*/ 	.word	0x00000000
        /*0f0c*/ 	.word	0x00000270
        /*0f10*/ 	.short	0x010a
        /*0f12*/ 	.byte	0xff
	.zero		1


	//   ....[226]....
        /*0f14*/ 	.word	0x00008e30
        /*0f18*/ 	.word	0x00000004
        /*0f1c*/ 	.word	0x00000008
        /*0f20*/ 	.short	0x010a
        /*0f22*/ 	.byte	0xff
	.zero		1


	//   ....[227]....
        /*0f24*/ 	.word	0x00008f10
        /*0f28*/ 	.word	0x00000002
        /*0f2c*/ 	.word	0x00000008
        /*0f30*/ 	.short	0x010a
        /*0f32*/ 	.byte	0xff
	.zero		1


	//   ....[228]....
        /*0f34*/ 	.word	0x00008f60
        /*0f38*/ 	.word	0x00000000
        /*0f3c*/ 	.word	0x00000260
        /*0f40*/ 	.short	0x010a
        /*0f42*/ 	.byte	0xff
	.zero		1


	//   ....[229]....
        /*0f44*/ 	.word	0x00008fc0
        /*0f48*/ 	.word	0x00000000
        /*0f4c*/ 	.word	0x000002a0
        /*0f50*/ 	.short	0x010a
        /*0f52*/ 	.byte	0xff
	.zero		1


	//   ....[230]....
        /*0f54*/ 	.word	0x00009020
        /*0f58*/ 	.word	0x00000000
        /*0f5c*/ 	.word	0x00000000
        /*0f60*/ 	.short	0x010a
        /*0f62*/ 	.byte	0xff
	.zero		1


	//   ....[231]....
        /*0f64*/ 	.word	0x00009080
        /*0f68*/ 	.word	0x00000000
        /*0f6c*/ 	.word	0x00000000
        /*0f70*/ 	.short	0x010a
        /*0f72*/ 	.byte	0xff
	.zero		1


	//   ....[232]....
        /*0f74*/ 	.word	0x000090e0
        /*0f78*/ 	.word	0x00000000
        /*0f7c*/ 	.word	0x00000000
        /*0f80*/ 	.short	0x010a
        /*0f82*/ 	.byte	0xff
	.zero		1


	//   ....[233]....
        /*0f84*/ 	.word	0x00009140
        /*0f88*/ 	.word	0x00000000
        /*0f8c*/ 	.word	0x00000000
        /*0f90*/ 	.short	0x010a
        /*0f92*/ 	.byte	0xff
	.zero		1


	//   ....[234]....
        /*0f94*/ 	.word	0x000091a0
        /*0f98*/ 	.word	0x00000000
        /*0f9c*/ 	.word	0x000002e0
        /*0fa0*/ 	.short	0x010a
        /*0fa2*/ 	.byte	0xff
	.zero		1


	//   ....[235]....
        /*0fa4*/ 	.word	0x000091f0
        /*0fa8*/ 	.word	0x00000000
        /*0fac*/ 	.word	0x00000260
        /*0fb0*/ 	.short	0x010a
        /*0fb2*/ 	.byte	0xff
	.zero		1


	//   ....[236]....
        /*0fb4*/ 	.word	0x00009250
        /*0fb8*/ 	.word	0x00000000
        /*0fbc*/ 	.word	0x00000258
        /*0fc0*/ 	.short	0x010a
        /*0fc2*/ 	.byte	0xff
	.zero		1


	//   ....[237]....
        /*0fc4*/ 	.word	0x000092b0
        /*0fc8*/ 	.word	0x00000003
        /*0fcc*/ 	.word	0x00000248
        /*0fd0*/ 	.short	0x010a
        /*0fd2*/ 	.byte	0xff
	.zero		1


	//   ....[238]....
        /*0fd4*/ 	.word	0x00009300
        /*0fd8*/ 	.word	0x00000000
        /*0fdc*/ 	.word	0x00000260
        /*0fe0*/ 	.short	0x010a
        /*0fe2*/ 	.byte	0xff
	.zero		1


	//   ....[239]....
        /*0fe4*/ 	.word	0x00009360
        /*0fe8*/ 	.word	0x00000000
        /*0fec*/ 	.word	0x00000240
        /*0ff0*/ 	.short	0x010a
        /*0ff2*/ 	.byte	0xff
	.zero		1


	//   ....[240]....
        /*0ff4*/ 	.word	0x000093b0
        /*0ff8*/ 	.word	0x00000071
        /*0ffc*/ 	.word	0x00000280
        /*1000*/ 	.short	0x010a
        /*1002*/ 	.byte	0xff
	.zero		1


	//----- nvinfo : EIATTR_NUM_MBARRIERS
	.align		4
.L_47:
        /*1004*/ 	.byte	0x03, 0x38
        /*1006*/ 	.short	0x005d


	//----- nvinfo : EIATTR_EXIT_INSTR_OFFSETS
	.align		4
        /*1008*/ 	.byte	0x04, 0x1c
        /*100a*/ 	.short	(.L_49 - .L_48)


	//   ....[0]....
.L_48:
        /*100c*/ 	.word	0x00003e00


	//   ....[1]....
        /*1010*/ 	.word	0x00004300


	//   ....[2]....
        /*1014*/ 	.word	0x00004360


	//   ....[3]....
        /*1018*/ 	.word	0x00005600


	//   ....[4]....
        /*101c*/ 	.word	0x00006130


	//   ....[5]....
        /*1020*/ 	.word	0x00006170


	//   ....[6]....
        /*1024*/ 	.word	0x00007e30


	//----- nvinfo : EIATTR_MAX_THREADS
	.align		4
.L_49:
        /*1028*/ 	.byte	0x04, 0x05
        /*102a*/ 	.short	(.L_51 - .L_50)
.L_50:
        /*102c*/ 	.word	0x00000100
        /*1030*/ 	.word	0x00000001
        /*1034*/ 	.word	0x00000001


	//----- nvinfo : EIATTR_CRS_STACK_SIZE
	.align		4
.L_51:
        /*1038*/ 	.byte	0x04, 0x1e
        /*103a*/ 	.short	(.L_53 - .L_52)
.L_52:
        /*103c*/ 	.word	0x00000000


	//----- nvinfo : EIATTR_CBANK_PARAM_SIZE
	.align		4
.L_53:
        /*1040*/ 	.byte	0x03, 0x19
        /*1042*/ 	.short	0x0800


	//----- nvinfo : EIATTR_PARAM_CBANK
	.align		4
        /*1044*/ 	.byte	0x04, 0x0a
        /*1046*/ 	.short	(.L_55 - .L_54)
	.align		4
.L_54:
        /*1048*/ 	.word	index@(.nv.constant0._ZN7cutlass13device_kernelINS_4gemm6kernel13GemmUniversalIN4cute5tupleIJiiiiEEENS1_10collective13CollectiveMmaINS1_35MainloopSm100TmaUmmaWarpSpecializedILi36ELi2ELi4ENS5_IJNS4_1CILi2EEENSA_ILi1EEESC_EEEEENS5_IJNSA_ILi128EEENSA_ILi64EEESG_EEEaNS5_IJlSC_lEEEaSI_NS4_8TiledMMAINS4_8MMA_AtomIJNS4_21SM100_MMA_S8_2x1SM_SSIaaiLi128ELi64ELNS4_4UMMA5MajorE0ELSN_0ELNSM_8SaturateE0EEEEEENS4_6LayoutINS5_IJSC_SC_SC_EEENS5_IJNSA_ILi0EEEST_ST_EEEEENS5_IJNS4_10UnderscoreESW_SW_EEEEENS4_18SM100_TMA_2SM_LOADENS4_14ComposedLayoutINS4_7SwizzleILi2ELi4ELi3EEENS4_18smem_ptr_flag_bitsILi8EEENSR_INS5_IJNSA_ILi8EEESG_EEENS5_IJSG_SC_EEEEEEEvNS4_8identityESZ_S19_vS1A_EENS_8epilogue10collective18CollectiveEpilogueINS1C_23Sm100TmaWarpSpecializedILi1ELi1ELi32ELb0ELb0EEEJNS5_IJSG_SG_SG_EEENS5_IJNSR_ISG_SC_EES1I_EEEaSI_aSI_NS1C_6fusion15FusionCallbacksIS1G_NS1K_17LinearCombinationIaiaiLNS_15FloatRoundStyleE2EEES1H_S1J_JEEENS4_5SM1004TMEM4LOAD26SM100_TMEM_LOAD_32dp32b32xENS4_13SM90_TMA_LOADES19_NS4_39AutoVectorizingCopyWithAssumedAlignmentILi128EEENS4_14SM90_TMA_STOREES19_S1W_S1W_EEEvvEEEEvNT_6ParamsE)
        /*104c*/ 	.short	0x0380
        /*104e*/ 	.short	0x0800


	//----- nvinfo : EIATTR_SW_WAR
	.align		4
.L_55:
        /*1050*/ 	.byte	0x04, 0x36
        /*1052*/ 	.short	(.L_57 - .L_56)
.L_56:
        /*1054*/ 	.word	0x00000008
.L_57:


//--------------------- .nv.callgraph             --------------------------
	.section	.nv.callgraph,"",@"SHT_CUDA_CALLGRAPH"
	.align	4
	.sectionentsize	8
	.align		4
        /*0000*/ 	.word	0x00000000
	.align		4
        /*0004*/ 	.word	0xffffffff
	.align		4
        /*0008*/ 	.word	index@(_ZN7cutlass13device_kernelINS_4gemm6kernel13GemmUniversalIN4cute5tupleIJiiiiEEENS1_10collective13CollectiveMmaINS1_35MainloopSm100TmaUmmaWarpSpecializedILi36ELi2ELi4ENS5_IJNS4_1CILi2EEENSA_ILi1EEESC_EEEEENS5_IJNSA_ILi128EEENSA_ILi64EEESG_EEEaNS5_IJlSC_lEEEaSI_NS4_8TiledMMAINS4_8MMA_AtomIJNS4_21SM100_MMA_S8_2x1SM_SSIaaiLi128ELi64ELNS4_4UMMA5MajorE0ELSN_0ELNSM_8SaturateE0EEEEEENS4_6LayoutINS5_IJSC_SC_SC_EEENS5_IJNSA_ILi0EEEST_ST_EEEEENS5_IJNS4_10UnderscoreESW_SW_EEEEENS4_18SM100_TMA_2SM_LOADENS4_14ComposedLayoutINS4_7SwizzleILi2ELi4ELi3EEENS4_18smem_ptr_flag_bitsILi8EEENSR_INS5_IJNSA_ILi8EEESG_EEENS5_IJSG_SC_EEEEEEEvNS4_8identityESZ_S19_vS1A_EENS_8epilogue10collective18CollectiveEpilogueINS1C_23Sm100TmaWarpSpecializedILi1ELi1ELi32ELb0ELb0EEEJNS5_IJSG_SG_SG_EEENS5_IJNSR_ISG_SC_EES1I_EEEaSI_aSI_NS1C_6fusion15FusionCallbacksIS1G_NS1K_17LinearCombinationIaiaiLNS_15FloatRoundStyleE2EEES1H_S1J_JEEENS4_5SM1004TMEM4LOAD26SM100_TMEM_LOAD_32dp32b32xENS4_13SM90_TMA_LOADES19_NS4_39AutoVectorizingCopyWithAssumedAlignmentILi128EEENS4_14SM90_TMA_STOREES19_S1W_S1W_EEEvvEEEEvNT_6ParamsE)
	.align		4
        /*000c*/ 	.word	index@(__assertfail)
	.align		4
        /*0010*/ 	.word	0x00000000
	.align		4
        /*0014*/ 	.word	0xfffffffe
	.align		4
        /*0018*/ 	.word	0x00000000
	.align		4
        /*001c*/ 	.word	0xfffffffd
	.align		4
        /*0020*/ 	.word	0x00000000
	.align		4
        /*0024*/ 	.word	0xfffffffc


//--------------------- .nv.constant4             --------------------------
	.section	.nv.constant4,"a",@progbits
	.align	8
	.align		8
.nv.constant4:
        /*0000*/ 	.dword	__assertfail
	.align		8
        /*0008*/ 	.dword	__unnamed_1
	.align		8
        /*0010*/ 	.dword	__unnamed_2
	.align		8
        /*0018*/ 	.dword	_ZN40_INTERNAL_e0e7523a_4_k_cu_25aabc05_254834cuda3std3__45__cpo5beginE
	.align		8
        /*0020*/ 	.dword	_ZN40_INTERNAL_e0e7523a_4_k_cu_25aabc05_254834cuda3std3__45__cpo3endE
	.align		8
        /*0028*/ 	.dword	_ZN40_INTERNAL_e0e7523a_4_k_cu_25aabc05_254834cuda3std3__45__cpo6cbeginE
	.align		8
        /*0030*/ 	.dword	_ZN40_INTERNAL_e0e7523a_4_k_cu_25aabc05_254834cuda3std3__45__cpo4cendE
	.align		8
        /*0038*/ 	.dword	_ZN40_INTERNAL_e0e7523a_4_k_cu_25aabc05_254834cuda3std3__442_GLOBAL__N__e0e7523a_4_k_cu_25aabc05_254836ignoreE
	.align		8
        /*0040*/ 	.dword	_ZN40_INTERNAL_e0e7523a_4_k_cu_25aabc05_254834cuda3std3__419piecewise_constructE
	.align		8
        /*0048*/ 	.dword	_ZN40_INTERNAL_e0e7523a_4_k_cu_25aabc05_254834cuda3std3__48in_placeE
	.align		8
        /*0050*/ 	.dword	_ZN40_INTERNAL_e0e7523a_4_k_cu_25aabc05_254834cuda3std6ranges3__45__cpo4swapE
	.align		8
        /*0058*/ 	.dword	_ZN40_INTERNAL_e0e7523a_4_k_cu_25aabc05_254834cuda3std6ranges3__45__cpo9iter_moveE
	.align		8
        /*0060*/ 	.dword	_ZN40_INTERNAL_e0e7523a_4_k_cu_25aabc05_254834cute7productE
	.align		8
        /*0068*/ 	.dword	_ZN40_INTERNAL_e0e7523a_4_k_cu_25aabc05_254834cute1_E
	.align		8
        /*0070*/ 	.dword	$str$25
	.align		8
        /*0078*/ 	.dword	$str$26
	.align		8
        /*0080*/ 	.dword	$str$27
	.align		8
        /*0088*/ 	.dword	$str$28


//--------------------- .text._ZN7cutlass13device_kernelINS_4gemm6kernel13GemmUniversalIN4cute5tupleIJiiiiEEENS1_10collective13CollectiveMmaINS1_35MainloopSm100TmaUmmaWarpSpecializedILi36ELi2ELi4ENS5_IJNS4_1CILi2EEENSA_ILi1EEESC_EEEEENS5_IJNSA_ILi128EEENSA_ILi64EEESG_EEEaNS5_IJlSC_lEEEaSI_NS4_8TiledMMAINS4_8MMA_AtomIJNS4_21SM100_MMA_S8_2x1SM_SSIaaiLi128ELi64ELNS4_4UMMA5MajorE0ELSN_0ELNSM_8SaturateE0EEEEEENS4_6LayoutINS5_IJSC_SC_SC_EEENS5_IJNSA_ILi0EEEST_ST_EEEEENS5_IJNS4_10UnderscoreESW_SW_EEEEENS4_18SM100_TMA_2SM_LOADENS4_14ComposedLayoutINS4_7SwizzleILi2ELi4ELi3EEENS4_18smem_ptr_flag_bitsILi8EEENSR_INS5_IJNSA_ILi8EEESG_EEENS5_IJSG_SC_EEEEEEEvNS4_8identityESZ_S19_vS1A_EENS_8epilogue10collective18CollectiveEpilogueINS1C_23Sm100TmaWarpSpecializedILi1ELi1ELi32ELb0ELb0EEEJNS5_IJSG_SG_SG_EEENS5_IJNSR_ISG_SC_EES1I_EEEaSI_aSI_NS1C_6fusion15FusionCallbacksIS1G_NS1K_17LinearCombinationIaiaiLNS_15FloatRoundStyleE2EEES1H_S1J_JEEENS4_5SM1004TMEM4LOAD26SM100_TMEM_LOAD_32dp32b32xENS4_13SM90_TMA_LOADES19_NS4_39AutoVectorizingCopyWithAssumedAlignmentILi128EEENS4_14SM90_TMA_STOREES19_S1W_S1W_EEEvvEEEEvNT_6ParamsE --------------------------
	.section	.text._ZN7cutlass13device_kernelINS_4gemm6kernel13GemmUniversalIN4cute5tupleIJiiiiEEENS1_10collective13CollectiveMmaINS1_35MainloopSm100TmaUmmaWarpSpecializedILi36ELi2ELi4ENS5_IJNS4_1CILi2EEENSA_ILi1EEESC_EEEEENS5_IJNSA_ILi128EEENSA_ILi64EEESG_EEEaNS5_IJlSC_lEEEaSI_NS4_8TiledMMAINS4_8MMA_AtomIJNS4_21SM100_MMA_S8_2x1SM_SSIaaiLi128ELi64ELNS4_4UMMA5MajorE0ELSN_0ELNSM_8SaturateE0EEEEEENS4_6LayoutINS5_IJSC_SC_SC_EEENS5_IJNSA_ILi0EEEST_ST_EEEEENS5_IJNS4_10UnderscoreESW_SW_EEEEENS4_18SM100_TMA_2SM_LOADENS4_14ComposedLayoutINS4_7SwizzleILi2ELi4ELi3EEENS4_18smem_ptr_flag_bitsILi8EEENSR_INS5_IJNSA_ILi8EEESG_EEENS5_IJSG_SC_EEEEEEEvNS4_8identityESZ_S19_vS1A_EENS_8epilogue10collective18CollectiveEpilogueINS1C_23Sm100TmaWarpSpecializedILi1ELi1ELi32ELb0ELb0EEEJNS5_IJSG_SG_SG_EEENS5_IJNSR_ISG_SC_EES1I_EEEaSI_aSI_NS1C_6fusion15FusionCallbacksIS1G_NS1K_17LinearCombinationIaiaiLNS_15FloatRoundStyleE2EEES1H_S1J_JEEENS4_5SM1004TMEM4LOAD26SM100_TMEM_LOAD_32dp32b32xENS4_13SM90_TMA_LOADES19_NS4_39AutoVectorizingCopyWithAssumedAlignmentILi128EEENS4_14SM90_TMA_STOREES19_S1W_S1W_EEEvvEEEEvNT_6ParamsE,"ax",@progbits
	.align	128
.text._ZN7cutlass13device_kernelINS_4gemm6kernel13GemmUniversalIN4cute5tupleIJiiiiEEENS1_10collective13CollectiveMmaINS1_35MainloopSm100TmaUmmaWarpSpecializedILi36ELi2ELi4ENS5_IJNS4_1CILi2EEENSA_ILi1EEESC_EEEEENS5_IJNSA_ILi128EEENSA_ILi64EEESG_EEEaNS5_IJlSC_lEEEaSI_NS4_8TiledMMAINS4_8MMA_AtomIJNS4_21SM100_MMA_S8_2x1SM_SSIaaiLi128ELi64ELNS4_4UMMA5MajorE0ELSN_0ELNSM_8SaturateE0EEEEEENS4_6LayoutINS5_IJSC_SC_SC_EEENS5_IJNSA_ILi0EEEST_ST_EEEEENS5_IJNS4_10UnderscoreESW_SW_EEEEENS4_18SM100_TMA_2SM_LOADENS4_14ComposedLayoutINS4_7SwizzleILi2ELi4ELi3EEENS4_18smem_ptr_flag_bitsILi8EEENSR_INS5_IJNSA_ILi8EEESG_EEENS5_IJSG_SC_EEEEEEEvNS4_8identityESZ_S19_vS1A_EENS_8epilogue10collective18CollectiveEpilogueINS1C_23Sm100TmaWarpSpecializedILi1ELi1ELi32ELb0ELb0EEEJNS5_IJSG_SG_SG_EEENS5_IJNSR_ISG_SC_EES1I_EEEaSI_aSI_NS1C_6fusion15FusionCallbacksIS1G_NS1K_17LinearCombinationIaiaiLNS_15FloatRoundStyleE2EEES1H_S1J_JEEENS4_5SM1004TMEM4LOAD26SM100_TMEM_LOAD_32dp32b32xENS4_13SM90_TMA_LOADES19_NS4_39AutoVectorizingCopyWithAssumedAlignmentILi128EEENS4_14SM90_TMA_STOREES19_S1W_S1W_EEEvvEEEEvNT_6ParamsE:
        .type           _ZN7cutlass13device_kernelINS_4gemm6kernel13GemmUniversalIN4cute5tupleIJiiiiEEENS1_10collective13CollectiveMmaINS1_35MainloopSm100TmaUmmaWarpSpecializedILi36ELi2ELi4ENS5_IJNS4_1CILi2EEENSA_ILi1EEESC_EEEEENS5_IJNSA_ILi128EEENSA_ILi64EEESG_EEEaNS5_IJlSC_lEEEaSI_NS4_8TiledMMAINS4_8MMA_AtomIJNS4_21SM100_MMA_S8_2x1SM_SSIaaiLi128ELi64ELNS4_4UMMA5MajorE0ELSN_0ELNSM_8SaturateE0EEEEEENS4_6LayoutINS5_IJSC_SC_SC_EEENS5_IJNSA_ILi0EEEST_ST_EEEEENS5_IJNS4_10UnderscoreESW_SW_EEEEENS4_18SM100_TMA_2SM_LOADENS4_14ComposedLayoutINS4_7SwizzleILi2ELi4ELi3EEENS4_18smem_ptr_flag_bitsILi8EEENSR_INS5_IJNSA_ILi8EEESG_EEENS5_IJSG_SC_EEEEEEEvNS4_8identityESZ_S19_vS1A_EENS_8epilogue10collective18CollectiveEpilogueINS1C_23Sm100TmaWarpSpecializedILi1ELi1ELi32ELb0ELb0EEEJNS5_IJSG_SG_SG_EEENS5_IJNSR_ISG_SC_EES1I_EEEaSI_aSI_NS1C_6fusion15FusionCallbacksIS1G_NS1K_17LinearCombinationIaiaiLNS_15FloatRoundStyleE2EEES1H_S1J_JEEENS4_5SM1004TMEM4LOAD26SM100_TMEM_LOAD_32dp32b32xENS4_13SM90_TMA_LOADES19_NS4_39AutoVectorizingCopyWithAssumedAlignmentILi128EEENS4_14SM90_TMA_STOREES19_S1W_S1W_EEEvvEEEEvNT_6ParamsE,@function
        .size           _ZN7cutlass13device_kernelINS_4gemm6kernel13GemmUniversalIN4cute5tupleIJiiiiEEENS1_10collective13CollectiveMmaINS1_35MainloopSm100TmaUmmaWarpSpecializedILi36ELi2ELi4ENS5_IJNS4_1CILi2EEENSA_ILi1EEESC_EEEEENS5_IJNSA_ILi128EEENSA_ILi64EEESG_EEEaNS5_IJlSC_lEEEaSI_NS4_8TiledMMAINS4_8MMA_AtomIJNS4_21SM100_MMA_S8_2x1SM_SSIaaiLi128ELi64ELNS4_4UMMA5MajorE0ELSN_0ELNSM_8SaturateE0EEEEEENS4_6LayoutINS5_IJSC_SC_SC_EEENS5_IJNSA_ILi0EEEST_ST_EEEEENS5_IJNS4_10UnderscoreESW_SW_EEEEENS4_18SM100_TMA_2SM_LOADENS4_14ComposedLayoutINS4_7SwizzleILi2ELi4ELi3EEENS4_18smem_ptr_flag_bitsILi8EEENSR_INS5_IJNSA_ILi8EEESG_EEENS5_IJSG_SC_EEEEEEEvNS4_8identityESZ_S19_vS1A_EENS_8epilogue10collective18CollectiveEpilogueINS1C_23Sm100TmaWarpSpecializedILi1ELi1ELi32ELb0ELb0EEEJNS5_IJSG_SG_SG_EEENS5_IJNSR_ISG_SC_EES1I_EEEaSI_aSI_NS1C_6fusion15FusionCallbacksIS1G_NS1K_17LinearCombinationIaiaiLNS_15FloatRoundStyleE2EEES1H_S1J_JEEENS4_5SM1004TMEM4LOAD26SM100_TMEM_LOAD_32dp32b32xENS4_13SM90_TMA_LOADES19_NS4_39AutoVectorizingCopyWithAssumedAlignmentILi128EEENS4_14SM90_TMA_STOREES19_S1W_S1W_EEEvvEEEEvNT_6ParamsE,(.L_x_246 - _ZN7cutlass13device_kernelINS_4gemm6kernel13GemmUniversalIN4cute5tupleIJiiiiEEENS1_10collective13CollectiveMmaINS1_35MainloopSm100TmaUmmaWarpSpecializedILi36ELi2ELi4ENS5_IJNS4_1CILi2EEENSA_ILi1EEESC_EEEEENS5_IJNSA_ILi128EEENSA_ILi64EEESG_EEEaNS5_IJlSC_lEEEaSI_NS4_8TiledMMAINS4_8MMA_AtomIJNS4_21SM100_MMA_S8_2x1SM_SSIaaiLi128ELi64ELNS4_4UMMA5MajorE0ELSN_0ELNSM_8SaturateE0EEEEEENS4_6LayoutINS5_IJSC_SC_SC_EEENS5_IJNSA_ILi0EEEST_ST_EEEEENS5_IJNS4_10UnderscoreESW_SW_EEEEENS4_18SM100_TMA_2SM_LOADENS4_14ComposedLayoutINS4_7SwizzleILi2ELi4ELi3EEENS4_18smem_ptr_flag_bitsILi8EEENSR_INS5_IJNSA_ILi8EEESG_EEENS5_IJSG_SC_EEEEEEEvNS4_8identityESZ_S19_vS1A_EENS_8epilogue10collective18CollectiveEpilogueINS1C_23Sm100TmaWarpSpecializedILi1ELi1ELi32ELb0ELb0EEEJNS5_IJSG_SG_SG_EEENS5_IJNSR_ISG_SC_EES1I_EEEaSI_aSI_NS1C_6fusion15FusionCallbacksIS1G_NS1K_17LinearCombinationIaiaiLNS_15FloatRoundStyleE2EEES1H_S1J_JEEENS4_5SM1004TMEM4LOAD26SM100_TMEM_LOAD_32dp32b32xENS4_13SM90_TMA_LOADES19_NS4_39AutoVectorizingCopyWithAssumedAlignmentILi128EEENS4_14SM90_TMA_STOREES19_S1W_S1W_EEEvvEEEEvNT_6ParamsE)
        .other          _ZN7cutlass13device_kernelINS_4gemm6kernel13GemmUniversalIN4cute5tupleIJiiiiEEENS1_10collective13CollectiveMmaINS1_35MainloopSm100TmaUmmaWarpSpecializedILi36ELi2ELi4ENS5_IJNS4_1CILi2EEENSA_ILi1EEESC_EEEEENS5_IJNSA_ILi128EEENSA_ILi64EEESG_EEEaNS5_IJlSC_lEEEaSI_NS4_8TiledMMAINS4_8MMA_AtomIJNS4_21SM100_MMA_S8_2x1SM_SSIaaiLi128ELi64ELNS4_4UMMA5MajorE0ELSN_0ELNSM_8SaturateE0EEEEEENS4_6LayoutINS5_IJSC_SC_SC_EEENS5_IJNSA_ILi0EEEST_ST_EEEEENS5_IJNS4_10UnderscoreESW_SW_EEEEENS4_18SM100_TMA_2SM_LOADENS4_14ComposedLayoutINS4_7SwizzleILi2ELi4ELi3EEENS4_18smem_ptr_flag_bitsILi8EEENSR_INS5_IJNSA_ILi8EEESG_EEENS5_IJSG_SC_EEEEEEEvNS4_8identityESZ_S19_vS1A_EENS_8epilogue10collective18CollectiveEpilogueINS1C_23Sm100TmaWarpSpecializedILi1ELi1ELi32ELb0ELb0EEEJNS5_IJSG_SG_SG_EEENS5_IJNSR_ISG_SC_EES1I_EEEaSI_aSI_NS1C_6fusion15FusionCallbacksIS1G_NS1K_17LinearCombinationIaiaiLNS_15FloatRoundStyleE2EEES1H_S1J_JEEENS4_5SM1004TMEM4LOAD26SM100_TMEM_LOAD_32dp32b32xENS4_13SM90_TMA_LOADES19_NS4_39AutoVectorizingCopyWithAssumedAlignmentILi128EEENS4_14SM90_TMA_STOREES19_S1W_S1W_EEEvvEEEEvNT_6ParamsE,@"STO_CUDA_ENTRY STV_DEFAULT"
_ZN7cutlass13device_kernelINS_4gemm6kernel13GemmUniversalIN4cute5tupleIJiiiiEEENS1_10collective13CollectiveMmaINS1_35MainloopSm100TmaUmmaWarpSpecializedILi36ELi2ELi4ENS5_IJNS4_1CILi2EEENSA_ILi1EEESC_EEEEENS5_IJNSA_ILi128EEENSA_ILi64EEESG_EEEaNS5_IJlSC_lEEEaSI_NS4_8TiledMMAINS4_8MMA_AtomIJNS4_21SM100_MMA_S8_2x1SM_SSIaaiLi128ELi64ELNS4_4UMMA5MajorE0ELSN_0ELNSM_8SaturateE0EEEEEENS4_6LayoutINS5_IJSC_SC_SC_EEENS5_IJNSA_ILi0EEEST_ST_EEEEENS5_IJNS4_10UnderscoreESW_SW_EEEEENS4_18SM100_TMA_2SM_LOADENS4_14ComposedLayoutINS4_7SwizzleILi2ELi4ELi3EEENS4_18smem_ptr_flag_bitsILi8EEENSR_INS5_IJNSA_ILi8EEESG_EEENS5_IJSG_SC_EEEEEEEvNS4_8identityESZ_S19_vS1A_EENS_8epilogue10collective18CollectiveEpilogueINS1C_23Sm100TmaWarpSpecializedILi1ELi1ELi32ELb0ELb0EEEJNS5_IJSG_SG_SG_EEENS5_IJNSR_ISG_SC_EES1I_EEEaSI_aSI_NS1C_6fusion15FusionCallbacksIS1G_NS1K_17LinearCombinationIaiaiLNS_15FloatRoundStyleE2EEES1H_S1J_JEEENS4_5SM1004TMEM4LOAD26SM100_TMEM_LOAD_32dp32b32xENS4_13SM90_TMA_LOADES19_NS4_39AutoVectorizingCopyWithAssumedAlignmentILi128EEENS4_14SM90_TMA_STOREES19_S1W_S1W_EEEvvEEEEvNT_6ParamsE:
[----:B------:R-:W1:Y:S01]  /*0000*/  LDC R1, c[0x0][0x37c] ;  /* 0x0000df00ff017b82 */ /* 0x000e620000000800 */
[----:B------:R-:W2:Y:S01]  /*0010*/  S2R R103, SR_TID.X ;  /* 0x0000000000677919 */ /* 0x000ea20000002100 */
[----:B------:R-:W3:Y:S06]  /*0020*/  LDCU.64 UR6, c[0x0][0x890] ;  /* 0x00011200ff0677ac */ /* 0x000eec0008000a00 */
[----:B------:R-:W4:Y:S01]  /*0030*/  S2UR UR37, SR_CgaCtaId ;  /* 0x00000000002579c3 */ /* 0x000f220000008800 */
[----:B------:R-:W-:Y:S02]  /*0040*/  PRMT R99, RZ, 0x7610, R99 ;  /* 0x00007610ff637816 */ /* 0x000fe40000000063 */
[----:B------:R-:W-:Y:S01]  /*0050*/  ELECT P1, URZ, PT ;  /* 0x0000000000ff782f */ /* 0x000fe20003820000 */
[----:B------:R-:W1:Y:S01]  /*0060*/  LDCU.64 UR40, c[0x0][0x358] ;  /* 0x00006b00ff2877ac */ /* 0x000e620008000a00 */
[----:B---3--:R-:W-:-:S04]  /*0070*/  UISETP.NE.U32.AND UP0, UPT, UR6, URZ, UPT ;  /* 0x000000ff0600728c */ /* 0x008fc8000bf05070 */
[----:B------:R-:W-:Y:S02]  /*0080*/  UISETP.NE.AND.EX UP0, UPT, UR7, URZ, UPT, UP0 ;  /* 0x000000ff0700728c */ /* 0x000fe4000bf05300 */
[----:B----4-:R-:W-:Y:S02]  /*0090*/  ULOP3.LUT UR5, UR37, 0x1, URZ, 0xc0, !UPT ;  /* 0x0000000125057892 */ /* 0x010fe4000f8ec0ff */
[----:B------:R-:W-:Y:S01]  /*00a0*/  ULOP3.LUT UR4, UR37, 0x1, URZ, 0x3c, !UPT ;  /* 0x0000000125047892 */ /* 0x000fe2000f8e3cff */
[----:B--2---:R-:W-:-:S05]  /*00b0*/  SHF.R.U32.HI R106, RZ, 0x5, R103 ;  /* 0x00000005ff6a7819 */ /* 0x004fca0000011667 */
[----:B------:R-:W2:Y:S02]  /*00c0*/  SHFL.IDX PT, R0, R106, RZ, 0x1f ;  /* 0x00001fff6a007589 */ /* 0x000ea400000e0000 */
[----:B--2---:R-:W-:Y:S01]  /*00d0*/  R2UR UR10, R0 ;  /* 0x00000000000a72ca */ /* 0x004fe200000e0000 */
[----:B-1----:R-:W-:-:S14]  /*00e0*/  BRA.U UP0, `(.L_x_0) ;  /* 0x00000001002c7547 */ /* 0x002fdc000b800000 */
[----:B------:R-:W1:Y:S02]  /*00f0*/  LDCU.64 UR8, c[0x0][0x888] ;  /* 0x00011100ff0877ac */ /* 0x000e640008000a00 */
[----:B-1----:R-:W-:-:S04]  /*0100*/  UISETP.NE.U32.AND UP0, UPT, UR8, URZ, UPT ;  /* 0x000000ff0800728c */ /* 0x002fc8000bf05070 */
[----:B------:R-:W-:-:S09]  /*0110*/  UISETP.NE.AND.EX UP0, UPT, UR9, URZ, UPT, UP0 ;  /* 0x000000ff0900728c */ /* 0x000fd2000bf05300 */
[----:B------:R-:W-:Y:S05]  /*0120*/  BRA.U !UP0, `(.L_x_1) ;  /* 0x0000000108107547 */ /* 0x000fea000b800000 */
[----:B------:R-:W1:Y:S02]  /*0130*/  LDC.64 R48, c[0x0][0x888] ;  /* 0x00022200ff307b82 */ /* 0x000e640000000a00 */
[----:B-1----:R1:W5:Y:S01]  /*0140*/  LDG.E R48, desc[UR40][R48.64] ;  /* 0x0000002830307981 */ /* 0x002362000c1e1900 */
[----:B------:R-:W-:Y:S01]  /*0150*/  HFMA2 R99, -RZ, RZ, 0, 5.9604644775390625e-08 ;  /* 0x00000001ff637431 */ /* 0x000fe200000001ff */
[----:B------:R-:W-:Y:S05]  /*0160*/  BRA `(.L_x_0) ;  /* 0x00000000000c7947 */ /* 0x000fea0003800000 */
.L_x_1:
[----:B------:R-:W1:Y:S01]  /*0170*/  LDCU UR8, c[0x0][0x880] ;  /* 0x00011000ff0877ac */ /* 0x000e620008000800 */
[----:B------:R-:W-:Y:S01]  /*0180*/  HFMA2 R99, -RZ, RZ, 0, 5.9604644775390625e-08 ;  /* 0x00000001ff637431 */ /* 0x000fe200000001ff */
[----:B-1----:R-:W-:-:S07]  /*0190*/  MOV R48, UR8 ;  /* 0x0000000800307c02 */ /* 0x002fce0008000f00 */
.L_x_0:
[----:B------:R-:W2:Y:S02]  /*01a0*/  LDCU.64 UR8, c[0x0][0x8b0] ;  /* 0x00011600ff0877ac */ /* 0x000ea40008000a00 */
[----:B--2---:R-:W-:-:S04]  /*01b0*/  UISETP.NE.U32.AND UP0, UPT, UR8, URZ, UPT ;  /* 0x000000ff0800728c */ /* 0x004fc8000bf05070 */
[----:B------:R-:W-:-:S09]  /*01c0*/  UISETP.NE.AND.EX UP0, UPT, UR9, URZ, UPT, UP0 ;  /* 0x000000ff0900728c */ /* 0x000fd2000bf05300 */
[----:B------:R-:W-:Y:S05]  /*01d0*/  BRA.U UP0, `(.L_x_2) ;  /* 0x0000000100247547 */ /* 0x000fea000b800000 */
[----:B------:R-:W2:Y:S02]  /*01e0*/  LDCU.64 UR8, c[0x0][0x8a8] ;  /* 0x00011500ff0877ac */ /* 0x000ea40008000a00 */
[----:B--2---:R-:W-:-:S04]  /*01f0*/  UISETP.NE.U32.AND UP0, UPT, UR8, URZ, UPT ;  /* 0x000000ff0800728c */ /* 0x004fc8000bf05070 */
[----:B------:R-:W-:-:S09]  /*0200*/  UISETP.NE.AND.EX UP0, UPT, UR9, URZ, UPT, UP0 ;  /* 0x000000ff0900728c */ /* 0x000fd2000bf05300 */
[----:B------:R-:W-:Y:S05]  /*0210*/  BRA.U !UP0, `(.L_x_3) ;  /* 0x00000001080c7547 */ /* 0x000fea000b800000 */
[----:B------:R-:W2:Y:S02]  /*0220*/  LDC.64 R46, c[0x0][0x8a8] ;  /* 0x00022a00ff2e7b82 */ /* 0x000ea40000000a00 */
[----:B--2---:R2:W5:Y:S01]  /*0230*/  LDG.E R46, desc[UR40][R46.64] ;  /* 0x000000282e2e7981 */ /* 0x004562000c1e1900 */
[----:B------:R-:W-:Y:S05]  /*0240*/  BRA `(.L_x_2) ;  /* 0x0000000000087947 */ /* 0x000fea0003800000 */
.L_x_3:
[----:B------:R-:W2:Y:S02]  /*0250*/  LDCU UR8, c[0x0][0x8a0] ;  /* 0x00011400ff0877ac */ /* 0x000ea40008000800 */
[----:B--2---:R-:W-:Y:S02]  /*0260*/  MOV R46, UR8 ;  /* 0x00000008002e7c02 */ /* 0x004fe40008000f00 */
.L_x_2:
[----:B------:R-:W-:Y:S01]  /*0270*/  IMAD.U32 R0, RZ, RZ, UR10 ;  /* 0x0000000aff007e24 */ /* 0x000fe2000f8e00ff */
[----:B------:R-:W-:Y:S04]  /*0280*/  BSSY.RECONVERGENT B0, `(.L_x_4) ;  /* 0x000000c000007945 */ /* 0x000fe80003800200 */
[C---:B------:R-:W-:Y:S02]  /*0290*/  ISETP.NE.OR P2, PT, R0.reuse, 0x1, !P1 ;  /* 0x000000010000780c */ /* 0x040fe40004f45670 */
[----:B------:R-:W-:-:S11]  /*02a0*/  ISETP.NE.OR P0, PT, R0, 0x3, !P1 ;  /* 0x000000030000780c */ /* 0x000fd60004f05670 */
[----:B------:R-:W-:Y:S05]  /*02b0*/  @P2 BRA `(.L_x_5) ;  /* 0x0000000000202947 */ /* 0x000fea0003800000 */
[----:B------:R-:W3:Y:S02]  /*02c0*/  LDCU.64 UR8, c[0x0][0x348] ;  /* 0x00006900ff0877ac */ /* 0x000ee40008000a00 */
[----:B---3--:R-:W-:Y:S02]  /*02d0*/  UIADD3 UR12, UP1, UPT, UR8, 0x80, URZ ;  /* 0x00000080080c7890 */ /* 0x008fe4000ff3e0ff */
[----:B------:R-:W-:Y:S02]  /*02e0*/  UIADD3 UR8, UP0, UPT, UR8, 0x180, URZ ;  /* 0x0000018008087890 */ /* 0x000fe4000ff1e0ff */
[----:B------:R-:W-:Y:S02]  /*02f0*/  UIADD3.X UR13, UPT, UPT, URZ, UR9, URZ, UP1, !UPT ;  /* 0x00000009ff0d7290 */ /* 0x000fe40008ffe4ff */
[----:B------:R-:W-:-:S07]  /*0300*/  UIADD3.X UR9, UPT, UPT, URZ, UR9, URZ, UP0, !UPT ;  /* 0x00000009ff097290 */ /* 0x000fce00087fe4ff */
[----:B------:R3:W-:Y:S02]  /*0310*/  UTMACCTL.PF [UR12] ;  /* 0x000000000c0079b9 */ /* 0x0007e40008040000 */
[----:B------:R3:W-:Y:S02]  /*0320*/  UTMACCTL.PF [UR8] ;  /* 0x00000000080079b9 */ /* 0x0007e40008040000 */
[----:B---3--:R-:W-:Y:S01]  /*0330*/  NOP ;  /* 0x0000000000007918 */ /* 0x008fe20000000000 */
.L_x_5:
[----:B------:R-:W-:Y:S05]  /*0340*/  BSYNC.RECONVERGENT B0 ;  /* 0x0000000000007941 */ /* 0x000fea0003800200 */
.L_x_4:
[----:B------:R-:W-:Y:S04]  /*0350*/  BSSY.RECONVERGENT B0, `(.L_x_6) ;  /* 0x000000a000007945 */ /* 0x000fe80003800200 */
        /* <DEDUP_REMOVED lines=9> */
.L_x_7:
[----:B------:R-:W-:Y:S05]  /*03f0*/  BSYNC.RECONVERGENT B0 ;  /* 0x0000000000007941 */ /* 0x000fea0003800200 */
.L_x_6:
[----:B------:R-:W3:Y:S01]  /*0400*/  LDCU.64 UR8, c[0x0][0x888] ;  /* 0x00011100ff0877ac */ /* 0x000ee20008000a00 */
[----:B------:R-:W-:Y:S02]  /*0410*/  UISETP.EQ.U32.AND UP1, UPT, UR6, URZ, UPT ;  /* 0x000000ff0600728c */ /* 0x000fe4000bf22070 */
[----:B------:R-:W-:Y:S02]  /*0420*/  UPLOP3.LUT UP5, UPT, UPT, UPT, UPT, 0x80, 0x8 ;  /* 0x000000000008789c */ /* 0x000fe40003faf070 */
[----:B---3--:R-:W-:-:S04]  /*0430*/  UISETP.NE.U32.AND UP0, UPT, UR8, URZ, UPT ;  /* 0x000000ff0800728c */ /* 0x008fc8000bf05070 */
[----:B------:R-:W-:-:S04]  /*0440*/  UISETP.NE.AND.EX UP0, UPT, UR9, URZ, UPT, UP0 ;  /* 0x000000ff0900728c */ /* 0x000fc8000bf05300 */
[----:B------:R-:W-:-:S04]  /*0450*/  UISETP.EQ.OR.EX UP2, UPT, UR7, URZ, !UP0, UP1 ;  /* 0x000000ff0700728c */ /* 0x000fc8000c742710 */
[----:B------:R-:W-:-:S05]  /*0460*/  UP2UR UR44, UPR, URZ, 0x4 ;  /* 0x00000004ff2c7883 */ /* 0x000fca0008000000 */
[----:B------:R-:W-:Y:S07]  /*0470*/  BRA.U !UP2, `(.L_x_8) ;  /* 0x000000010a207547 */ /* 0x000fee000b800000 */
[----:B-----5:R-:W-:Y:S01]  /*0480*/  R2UR UR8, R48 ;  /* 0x00000000300872ca */ /* 0x020fe200000e0000 */
[----:B------:R-:W-:Y:S02]  /*0490*/  UISETP.NE.U32.AND UP2, UPT, UR6, URZ, UPT ;  /* 0x000000ff0600728c */ /* 0x000fe4000bf45070 */
[----:B------:R-:W-:Y:S02]  /*04a0*/  USEL UR6, URZ, 0xffffffff, UP0 ;  /* 0xffffffffff067887 */ /* 0x000fe40008000000 */
[----:B------:R-:W-:-:S08]  /*04b0*/  UISETP.NE.AND.EX UP2, UPT, UR7, URZ, UPT, UP2 ;  /* 0x000000ff0700728c */ /* 0x000fd0000bf45320 */
[----:B------:R-:W-:-:S04]  /*04c0*/  UISETP.NE.AND UP1, UPT, UR8, URZ, UPT ;  /* 0x000000ff0800728c */ /* 0x000fc8000bf25270 */
[----:B------:R-:W-:-:S04]  /*04d0*/  @!UP2 USEL UR6, URZ, 0xffffffff, UP1 ;  /* 0xffffffffff06a887 */ /* 0x000fc80008800000 */
[----:B------:R-:W-:-:S04]  /*04e0*/  ULOP3.LUT UR6, UR6, 0x1, URZ, 0xc0, !UPT ;  /* 0x0000000106067892 */ /* 0x000fc8000f8ec0ff */
[----:B------:R-:W-:-:S11]  /*04f0*/  UISETP.NE.U32.AND UP5, UPT, UR6, 0x1, UPT ;  /* 0x000000010600788c */ /* 0x000fd6000bfa5070 */
.L_x_8:
[----:B------:R-:W3:Y:S01]  /*0500*/  SHFL.IDX PT, R0, R106, RZ, 0x1f ;  /* 0x00001fff6a007589 */ /* 0x000ee200000e0000 */
[----:B------:R-:W-:-:S04]  /*0510*/  UISETP.NE.AND UP1, UPT, UR10, 0x2, UPT ;  /* 0x000000020a00788c */ /* 0x000fc8000bf25270 */
[----:B------:R-:W-:Y:S02]  /*0520*/  UISETP.EQ.AND UP2, UPT, UR5, URZ, !UP1 ;  /* 0x000000ff0500728c */ /* 0x000fe4000cf42270 */
[----:B------:R-:W-:-:S04]  /*0530*/  USEL UR7, URZ, 0x1, UP1 ;  /* 0x00000001ff077887 */ /* 0x000fc80008800000 */
[----:B------:R-:W-:Y:S02]  /*0540*/  PLOP3.LUT P5, PT, P1, PT, UP2, 0x80, 0x8 ;  /* 0x000000000008781c */ /* 0x000fe40000faf028 */
[----:B---3--:R-:W-:-:S13]  /*0550*/  ISETP.NE.AND P0, PT, R0, RZ, PT ;  /* 0x000000ff0000720c */ /* 0x008fda0003f05270 */
[----:B------:R-:W-:Y:S05]  /*0560*/  @P0 BRA `(.L_x_9) ;  /* 0x0000000400500947 */ /* 0x000fea0003800000 */
[----:B------:R-:W-:Y:S01]  /*0570*/  ELECT P0, URZ, PT ;  /* 0x0000000000ff782f */ /* 0x000fe20003800000 */
[----:B------:R-:W-:-:S12]  /*0580*/  BSSY.RECONVERGENT B0, `(.L_x_9) ;  /* 0x0000052000007945 */ /* 0x000fd80003800200 */
[----:B------:R-:W-:Y:S05]  /*0590*/  @!P0 BRA `(.L_x_10) ;  /* 0x0000000400408947 */ /* 0x000fea0003800000 */
[----:B------:R-:W-:Y:S01]  /*05a0*/  UMOV UR8, 0x400 ;  /* 0x0000040000087882 */ /* 0x000fe20000000000 */
[----:B------:R-:W-:Y:S01]  /*05b0*/  UMOV UR6, 0x1 ;  /* 0x0000000100067882 */ /* 0x000fe20000000000 */
[----:B------:R-:W-:Y:S02]  /*05c0*/  ULEA UR8, UR37, UR8, 0x18 ;  /* 0x0000000825087291 */ /* 0x000fe4000f8ec0ff */
[----:B------:R-:W-:-:S04]  /*05d0*/  UIADD3 UR12, UPT, UPT, -UR6, 0x100000, URZ ;  /* 0x00100000060c7890 */ /* 0x000fc8000fffe1ff */
[----:B------:R-:W-:Y:S02]  /*05e0*/  USHF.L.U32 UR13, UR12, 0xb, URZ ;  /* 0x0000000b0c0d7899 */ /* 0x000fe400080006ff */
[----:B------:R-:W-:Y:S01]  /*05f0*/  USHF.L.U32 UR12, UR12, 0x1, URZ ;  /* 0x000000010c0c7899 */ /* 0x000fe200080006ff */
[----:B------:R-:W3:Y:S11]  /*0600*/  FENCE.VIEW.ASYNC.S ;  /* 0x00000000000073c6 */ /* 0x000ef60000000000 */
[----:B---3--:R3:W4:Y:S01]  /*0610*/  SYNCS.EXCH.64 URZ, [UR8], UR12 ;  /* 0x0000000c08ff75b2 */ /* 0x0087220008000100 */
[----:B------:R3:W1:Y:S01]  /*0620*/  SYNCS.EXCH.64 URZ, [UR8+0x120], UR12 ;  /* 0x0001200c08ff75b2 */ /* 0x0006620008000100 */
        /* <DEDUP_REMOVED lines=69> */
[----:B------:R3:W1:Y:S02]  /*0a80*/  SYNCS.EXCH.64 URZ, [UR8+0x238], UR12 ;  /* 0x0002380c08ff75b2 */ /* 0x0006640008000100 */
[----:B---34-:R-:W-:Y:S01]  /*0a90*/  NOP ;  /* 0x0000000000007918 */ /* 0x018fe20000000000 */
.L_x_10:
[----:B------:R-:W-:Y:S05]  /*0aa0*/  BSYNC.RECONVERGENT B0 ;  /* 0x0000000000007941 */ /* 0x000fea0003800200 */
.L_x_9:
[----:B------:R-:W3:Y:S01]  /*0ab0*/  SHFL.IDX PT, R0, R106, RZ, 0x1f ;  /* 0x00001fff6a007589 */ /* 0x000ee200000e0000 */
[----:B------:R-:W-:Y:S01]  /*0ac0*/  NOP ;  /* 0x0000000000007918 */ /* 0x000fe20000000000 */
[----:B---3--:R-:W-:-:S13]  /*0ad0*/  ISETP.NE.AND P0, PT, R0, 0x1, PT ;  /* 0x000000010000780c */ /* 0x008fda0003f05270 */
[----:B------:R-:W-:Y:S05]  /*0ae0*/  @P0 BRA `(.L_x_11) ;  /* 0x00000000003c0947 */ /* 0x000fea0003800000 */
[----:B------:R-:W-:Y:S01]  /*0af0*/  UMOV UR9, 0x400 ;  /* 0x0000040000097882 */ /* 0x000fe20000000000 */
[----:B------:R-:W-:Y:S01]  /*0b00*/  UMOV UR8, 0x20 ;  /* 0x0000002000087882 */ /* 0x000fe20000000000 */
[----:B------:R-:W-:Y:S01]  /*0b10*/  UMOV UR6, 0x80 ;  /* 0x0000008000067882 */ /* 0x000fe20000000000 */
[----:B------:R-:W-:Y:S02]  /*0b20*/  ULEA UR9, UR37, UR9, 0x18 ;  /* 0x0000000925097291 */ /* 0x000fe4000f8ec0ff */
[----:B------:R-:W-:-:S04]  /*0b30*/  UIADD3 UR12, UPT, UPT, -UR8, 0x100000, URZ ;  /* 0x00100000080c7890 */ /* 0x000fc8000fffe1ff */
[----:B------:R-:W-:Y:S02]  /*0b40*/  USHF.L.U32 UR13, UR12, 0xb, URZ ;  /* 0x0000000b0c0d7899 */ /* 0x000fe400080006ff */
[----:B------:R-:W-:Y:S02]  /*0b50*/  USHF.L.U32 UR12, UR12, 0x1, URZ ;  /* 0x000000010c0c7899 */ /* 0x000fe400080006ff */
[----:B------:R-:W-:-:S04]  /*0b60*/  UIADD3 UR14, UPT, UPT, -UR6, 0x100000, URZ ;  /* 0x00100000060e7890 */ /* 0x000fc8000fffe1ff */
[----:B------:R-:W-:Y:S02]  /*0b70*/  USHF.L.U32 UR15, UR14, 0xb, URZ ;  /* 0x0000000b0e0f7899 */ /* 0x000fe400080006ff */
[----:B------:R-:W-:Y:S01]  /*0b80*/  USHF.L.U32 UR14, UR14, 0x1, URZ ;  /* 0x000000010e0e7899 */ /* 0x000fe200080006ff */
[----:B------:R-:W-:Y:S01]  /*0b90*/  ELECT P0, URZ, PT ;  /* 0x0000000000ff782f */ /* 0x000fe20003800000 */
[----:B------:R-:W3:Y:S02]  /*0ba0*/  FENCE.VIEW.ASYNC.S ;  /* 0x00000000000073c6 */ /* 0x000ee40000000000 */
[----:B---3--:R3:W4:Y:S08]  /*0bb0*/  SYNCS.EXCH.64 URZ, [UR9+0x240], UR12 ;  /* 0x0002400c09ff75b2 */ /* 0x0087300008000100 */
[----:B------:R3:W1:Y:S01]  /*0bc0*/  SYNCS.EXCH.64 URZ, [UR9+0x248], UR14 ;  /* 0x0002480e09ff75b2 */ /* 0x0006620008000100 */
[----:B------:R-:W-:Y:S01]  /*0bd0*/  NOP ;  /* 0x0000000000007918 */ /* 0x000fe20000000000 */
.L_x_11:
[----:B------:R-:W2:Y:S01]  /*0be0*/  SHFL.IDX PT, R0, R106, RZ, 0x1f ;  /* 0x00001fff6a007589 */ /* 0x000ea200000e0000 */
[----:B------:R-:W-:Y:S01]  /*0bf0*/  NOP ;  /* 0x0000000000007918 */ /* 0x000fe20000000000 */
[----:B--2---:R-:W-:-:S13]  /*0c00*/  ISETP.NE.AND P0, PT, R0, 0x3, PT ;  /* 0x000000030000780c */ /* 0x004fda0003f05270 */
[----:B------:R-:W-:Y:S05]  /*0c10*/  @P0 BRA `(.L_x_12) ;  /* 0x00000000002c0947 */ /* 0x000fea0003800000 */
[----:B------:R-:W-:Y:S01]  /*0c20*/  UMOV UR8, 0x400 ;  /* 0x0000040000087882 */ /* 0x000fe20000000000 */
[----:B------:R-:W-:Y:S01]  /*0c30*/  UMOV UR6, 0x20 ;  /* 0x0000002000067882 */ /* 0x000fe20000000000 */
[----:B------:R-:W-:Y:S02]  /*0c40*/  ULEA UR8, UR37, UR8, 0x18 ;  /* 0x0000000825087291 */ /* 0x000fe4000f8ec0ff */
[----:B---3--:R-:W-:-:S04]  /*0c50*/  UIADD3 UR12, UPT, UPT, -UR6, 0x100000, URZ ;  /* 0x00100000060c7890 */ /* 0x008fc8000fffe1ff */
[----:B------:R-:W-:Y:S02]  /*0c60*/  USHF.L.U32 UR13, UR12, 0xb, URZ ;  /* 0x0000000b0c0d7899 */ /* 0x000fe400080006ff */
[----:B------:R-:W-:Y:S01]  /*0c70*/  USHF.L.U32 UR12, UR12, 0x1, URZ ;  /* 0x000000010c0c7899 */ /* 0x000fe200080006ff */
[----:B------:R-:W-:Y:S01]  /*0c80*/  ELECT P0, URZ, PT ;  /* 0x0000000000ff782f */ /* 0x000fe20003800000 */
[----:B------:R-:W2:Y:S10]  /*0c90*/  FENCE.VIEW.ASYNC.S ;  /* 0x00000000000073c6 */ /* 0x000eb40000000000 */
[----:B--2---:R2:W3:Y:S01]  /*0ca0*/  SYNCS.EXCH.64 URZ, [UR8+0x250], UR12 ;  /* 0x0002500c08ff75b2 */ /* 0x0044e20008000100 */
[----:B------:R2:W1:Y:S01]  /*0cb0*/  SYNCS.EXCH.64 URZ, [UR8+0x258], UR12 ;  /* 0x0002580c08ff75b2 */ /* 0x0004620008000100 */
[----:B------:R-:W-:Y:S01]  /*0cc0*/  NOP ;  /* 0x0000000000007918 */ /* 0x000fe20000000000 */
.L_x_12:
[----:B------:R-:W4:Y:S01]  /*0cd0*/  SHFL.IDX PT, R0, R106, RZ, 0x1f ;  /* 0x00001fff6a007589 */ /* 0x000f2200000e0000 */
[----:B------:R-:W-:Y:S01]  /*0ce0*/  NOP ;  /* 0x0000000000007918 */ /* 0x000fe20000000000 */
[----:B----4-:R-:W-:-:S13]  /*0cf0*/  ISETP.NE.AND P0, PT, R0, 0x4, PT ;  /* 0x000000040000780c */ /* 0x010fda0003f05270 */
[----:B------:R-:W-:Y:S05]  /*0d00*/  @P0 BRA `(.L_x_13) ;  /* 0x0000000000480947 */ /* 0x000fea0003800000 */
[----:B---3--:R-:W-:Y:S01]  /*0d10*/  UMOV UR9, 0x1e0 ;  /* 0x000001e000097882 */ /* 0x008fe20000000000 */
[----:B--2---:R-:W-:Y:S01]  /*0d20*/  UMOV UR8, 0x400 ;  /* 0x0000040000087882 */ /* 0x004fe20000000000 */
[----:B------:R-:W-:Y:S01]  /*0d30*/  USEL UR9, UR9, 0x1a0, UP5 ;  /* 0x000001a009097887 */ /* 0x000fe2000a800000 */
        /* <DEDUP_REMOVED lines=9> */
[----:B------:R-:W2:Y:S02]  /*0dd0*/  FENCE.VIEW.ASYNC.S ;  /* 0x00000000000073c6 */ /* 0x000ea40000000000 */
[----:B--2---:R4:W2:Y:S08]  /*0de0*/  SYNCS.EXCH.64 URZ, [UR8+0x260], UR12 ;  /* 0x0002600c08ff75b2 */ /* 0x0048b00008000100 */
[----:B------:R4:W3:Y:S01]  /*0df0*/  SYNCS.EXCH.64 URZ, [UR8+0x270], UR14 ;  /* 0x0002700e08ff75b2 */ /* 0x0008e20008000100 */
[----:B------:R4:W1:Y:S01]  /*0e00*/  SYNCS.EXCH.64 URZ, [UR8+0x268], UR12 ;  /* 0x0002680c08ff75b2 */ /* 0x0008620008000100 */
[----:B------:R4:W1:Y:S02]  /*0e10*/  SYNCS.EXCH.64 URZ, [UR8+0x278], UR14 ;  /* 0x0002780e08ff75b2 */ /* 0x0008640008000100 */
[----:B----4-:R-:W-:Y:S01]  /*0e20*/  NOP ;  /* 0x0000000000007918 */ /* 0x010fe20000000000 */
.L_x_13:
[----:B------:R-:W4:Y:S01]  /*0e30*/  SHFL.IDX PT, R0, R106, RZ, 0x1f ;  /* 0x00001fff6a007589 */ /* 0x000f2200000e0000 */
[----:B------:R-:W-:Y:S01]  /*0e40*/  NOP ;  /* 0x0000000000007918 */ /* 0x000fe20000000000 */
[----:B----4-:R-:W-:-:S13]  /*0e50*/  ISETP.NE.AND P0, PT, R0, 0x5, PT ;  /* 0x000000050000780c */ /* 0x010fda0003f05270 */
[----:B------:R-:W-:Y:S05]  /*0e60*/  @P0 BRA `(.L_x_14) ;  /* 0x0000000000540947 */ /* 0x000fea0003800000 */
[----:B---3--:R-:W-:Y:S01]  /*0e70*/  UMOV UR9, 0x400 ;  /* 0x0000040000097882 */ /* 0x008fe20000000000 */
[----:B--2---:R-:W-:Y:S01]  /*0e80*/  UMOV UR8, 0x1 ;  /* 0x0000000100087882 */ /* 0x004fe20000000000 */
        /* <DEDUP_REMOVED lines=13> */
[----:B------:R4:W1:Y:S01]  /*0f60*/  SYNCS.EXCH.64 URZ, [UR9+0x2a8], UR14 ;  /* 0x0002a80e09ff75b2 */ /* 0x0008620008000100 */
[----:B------:R4:W1:Y:S01]  /*0f70*/  SYNCS.EXCH.64 URZ, [UR9+0x290], UR12 ;  /* 0x0002900c09ff75b2 */ /* 0x0008620008000100 */
[----:B------:R4:W1:Y:S01]  /*0f80*/  SYNCS.EXCH.64 URZ, [UR9+0x2b0], UR14 ;  /* 0x0002b00e09ff75b2 */ /* 0x0008620008000100 */
[----:B------:R4:W1:Y:S01]  /*0f90*/  SYNCS.EXCH.64 URZ, [UR9+0x298], UR12 ;  /* 0x0002980c09ff75b2 */ /* 0x0008620008000100 */
[----:B------:R4:W1:Y:S02]  /*0fa0*/  SYNCS.EXCH.64 URZ, [UR9+0x2b8], UR14 ;  /* 0x0002b80e09ff75b2 */ /* 0x0008640008000100 */
[----:B----4-:R-:W-:Y:S01]  /*0fb0*/  NOP ;  /* 0x0000000000007918 */ /* 0x010fe20000000000 */
.L_x_14:
[----:B------:R-:W4:Y:S01]  /*0fc0*/  SHFL.IDX PT, R0, R106, RZ, 0x1f ;  /* 0x00001fff6a007589 */ /* 0x000f2200000e0000 */
[----:B------:R-:W-:Y:S01]  /*0fd0*/  ISETP.NE.OR P1, PT, RZ, UR10, !P1 ;  /* 0x0000000aff007c0c */ /* 0x000fe2000cf25670 */
[----:B------:R-:W-:Y:S01]  /*0fe0*/  NOP ;  /* 0x0000000000007918 */ /* 0x000fe20000000000 */
[----:B----4-:R-:W-:-:S13]  /*0ff0*/  ISETP.NE.AND P0, PT, R0, 0x3, PT ;  /* 0x000000030000780c */ /* 0x010fda0003f05270 */
[----:B------:R-:W-:Y:S05]  /*1000*/  @P0 BRA `(.L_x_15) ;  /* 0x0000000000340947 */ /* 0x000fea0003800000 */
[----:B--2---:R-:W-:Y:S01]  /*1010*/  UMOV UR8, 0x400 ;  /* 0x0000040000087882 */ /* 0x004fe20000000000 */
[----:B------:R-:W-:Y:S01]  /*1020*/  UMOV UR6, 0x20 ;  /* 0x0000002000067882 */ /* 0x000fe20000000000 */
[----:B------:R-:W-:Y:S02]  /*1030*/  ULEA UR8, UR37, UR8, 0x18 ;  /* 0x0000000825087291 */ /* 0x000fe4000f8ec0ff */
[----:B---3--:R-:W-:-:S04]  /*1040*/  UIADD3 UR12, UPT, UPT, -UR6, 0x100000, URZ ;  /* 0x00100000060c7890 */ /* 0x008fc8000fffe1ff */
[----:B------:R-:W-:Y:S02]  /*1050*/  USHF.L.U32 UR13, UR12, 0xb, URZ ;  /* 0x0000000b0c0d7899 */ /* 0x000fe400080006ff */
[----:B------:R-:W-:Y:S01]  /*1060*/  USHF.L.U32 UR12, UR12, 0x1, URZ ;  /* 0x000000010c0c7899 */ /* 0x000fe200080006ff */
[----:B------:R-:W-:Y:S01]  /*1070*/  ELECT P0, URZ, PT ;  /* 0x0000000000ff782f */ /* 0x000fe20003800000 */
[----:B------:R-:W2:Y:S10]  /*1080*/  FENCE.VIEW.ASYNC.S ;  /* 0x00000000000073c6 */ /* 0x000eb40000000000 */
[----:B--2---:R4:W2:Y:S01]  /*1090*/  SYNCS.EXCH.64 URZ, [UR8+0x2c0], UR12 ;  /* 0x0002c00c08ff75b2 */ /* 0x0048a20008000100 */
[----:B------:R4:W3:Y:S01]  /*10a0*/  SYNCS.EXCH.64 URZ, [UR8+0x2d0], UR12 ;  /* 0x0002d00c08ff75b2 */ /* 0x0008e20008000100 */
[----:B------:R4:W1:Y:S01]  /*10b0*/  SYNCS.EXCH.64 URZ, [UR8+0x2c8], UR12 ;  /* 0x0002c80c08ff75b2 */ /* 0x0008620008000100 */
[----:B------:R4:W1:Y:S02]  /*10c0*/  SYNCS.EXCH.64 URZ, [UR8+0x2d8], UR12 ;  /* 0x0002d80c08ff75b2 */ /* 0x0008640008000100 */
[----:B----4-:R-:W-:Y:S01]  /*10d0*/  NOP ;  /* 0x0000000000007918 */ /* 0x010fe20000000000 */
.L_x_15:
[----:B------:R-:W-:Y:S01]  /*10e0*/  VOTEU.ALL UP1, P1 ;  /* 0x0000000000ff7886 */ /* 0x000fe20000820000 */
[----:B--2---:R-:W2:Y:S01]  /*10f0*/  LDCU UR8, c[0x0][0x36c] ;  /* 0x00006d80ff0877ac */ /* 0x004ea20008000800 */
[----:B------:R-:W-:Y:S01]  /*1100*/  NOP ;  /* 0x0000000000007918 */ /* 0x000fe20000000000 */
[----:B------:R-:W-:Y:S01]  /*1110*/  LOP3.LUT R10, R103, 0x1f, RZ, 0xc0, !PT ;  /* 0x0000001f670a7812 */ /* 0x000fe200078ec0ff */
[----:B---3--:R-:W-:Y:S01]  /*1120*/  UMOV UR12, 0x20 ;  /* 0x00000020000c7882 */ /* 0x008fe20000000000 */
[----:B------:R-:W-:Y:S01]  /*1130*/  @!UP1 UMOV UR6, 0x400 ;  /* 0x0000040000069882 */ /* 0x000fe20000000000 */
[----:B------:R-:W-:-:S04]  /*1140*/  @!UP1 UIADD3 UR12, UPT, UPT, -UR12, 0x100000, URZ ;  /* 0x001000000c0c9890 */ /* 0x000fc8000fffe1ff */
[----:B------:R-:W-:Y:S02]  /*1150*/  @!UP1 USHF.L.U32 UR13, UR12, 0xb, URZ ;  /* 0x0000000b0c0d9899 */ /* 0x000fe400080006ff */
[----:B------:R-:W-:Y:S02]  /*1160*/  @!UP1 USHF.L.U32 UR12, UR12, 0x1, URZ ;  /* 0x000000010c0c9899 */ /* 0x000fe400080006ff */
[----:B------:R-:W-:Y:S01]  /*1170*/  @!UP1 ULEA UR6, UR37, UR6, 0x18 ;  /* 0x0000000625069291 */ /* 0x000fe2000f8ec0ff */
[----:B------:R-:W-:Y:S01]  /*1180*/  VOTEU.ALL UP1, P1 ;  /* 0x0000000000ff7886 */ /* 0x000fe20000820000 */
[----:B------:R-:W-:Y:S01]  /*1190*/  UISETP.NE.AND UP4, UPT, UR10, URZ, UPT ;  /* 0x000000ff0a00728c */ /* 0x000fe2000bf85270 */
[----:B------:R-:W3:Y:S09]  /*11a0*/  FENCE.VIEW.ASYNC.S ;  /* 0x00000000000073c6 */ /* 0x000ef20000000000 */
[----:B---3--:R3:W4:Y:S01]  /*11b0*/  @!UP1 SYNCS.EXCH.64 URZ, [UR6+0x2e0], UR12 ;  /* 0x0002e00c06ff95b2 */ /* 0x0087220008000100 */
[----:B--2---:R-:W-:-:S09]  /*11c0*/  UISETP.EQ.U32.AND UP1, UPT, UR8, 0x1, UPT ;  /* 0x000000010800788c */ /* 0x004fd2000bf22070 */
[----:B------:R-:W-:Y:S05]  /*11d0*/  BRA.U !UP1, `(.L_x_16) ;  /* 0x0000000109087547 */ /* 0x000fea000b800000 */
[----:B-1--4-:R-:W-:Y:S01]  /*11e0*/  UCGABAR_ARV ;  /* 0x00000000000079c7 */ /* 0x012fe20008000000 */
[----:B------:R-:W-:Y:S05]  /*11f0*/  BRA `(.L_x_17) ;  /* 0x0000000000047947 */ /* 0x000fea0003800000 */
.L_x_16:
[----:B-1--4-:R-:W-:Y:S01]  /*1200*/  NOP ;  /* 0x0000000000007918 */ /* 0x012fe20000000000 */
.L_x_17:
[----:B------:R-:W1:Y:S01]  /*1210*/  S2R R98, SR_CTAID.Y ;  /* 0x0000000000627919 */ /* 0x000e620000002600 */
[----:B------:R-:W-:-:S05]  /*1220*/  CS2R.32 R97, SR_CgaSize ;  /* 0x0000000000617805 */ /* 0x000fca0000008a00 */
[----:B------:R-:W-:-:S05]  /*1230*/  IMAD R97, R97, -0xa0, RZ ;  /* 0xffffff6061617824 */ /* 0x000fca00078e02ff */
[----:B---3--:R-:W-:-:S14]  /*1240*/  R2UR UR6, R97 ;  /* 0x00000000610672ca */ /* 0x008fdc00000e0000 */
[----:B------:R-:W2:Y:S01]  /*1250*/  LDCU UR6, c[0x0][UR6+0x2b4] ;  /* 0x00005680060677ac */ /* 0x000ea20008000800 */
[----:B------:R-:W-:-:S05]  /*1260*/  CS2R.32 R0, SR_CgaSize ;  /* 0x0000000000007805 */ /* 0x000fca0000008a00 */
[----:B------:R-:W-:-:S06]  /*1270*/  IMAD R0, R0, -0xa0, RZ ;  /* 0xffffff6000007824 */ /* 0x000fcc00078e02ff */
[----:B------:R-:W3:Y:S01]  /*1280*/  LDC R0, c[0x0][R0+0x2a4] ;  /* 0x0000a90000007b82 */ /* 0x000ee20000000800 */
[----:B------:R-:W-:Y:S01]  /*1290*/  PRMT R8, RZ, 0x7610, R8 ;  /* 0x00007610ff087816 */ /* 0x000fe20000000008 */
[----:B------:R-:W4:Y:S01]  /*12a0*/  S2R R11, SR_CTAID.X ;  /* 0x00000000000b7919 */ /* 0x000f220000002500 */
[----:B------:R-:W-:-:S05]  /*12b0*/  CS2R.32 R97, SR_CgaSize ;  /* 0x0000000000617805 */ /* 0x000fca0000008a00 */
[----:B------:R-:W-:-:S05]  /*12c0*/  IMAD R97, R97, -0xa0, RZ ;  /* 0xffffff6061617824 */ /* 0x000fca00078e02ff */
[----:B------:R-:W-:-:S14]  /*12d0*/  R2UR UR8, R97 ;  /* 0x00000000610872ca */ /* 0x000fdc00000e0000 */
[----:B------:R-:W3:Y:S01]  /*12e0*/  LDCU UR8, c[0x0][UR8+0x2b0] ;  /* 0x00005600080877ac */ /* 0x000ee20008000800 */
[----:B------:R-:W-:Y:S01]  /*12f0*/  UISETP.NE.AND UP2, UPT, UR10, 0x2, UPT ;  /* 0x000000020a00788c */ /* 0x000fe2000bf45270 */
[----:B------:R-:W2:Y:S01]  /*1300*/  LDC R9, c[0x0][0xb24] ;  /* 0x0002c900ff097b82 */ /* 0x000ea20000000800 */
[----:B------:R-:W-:-:S05]  /*1310*/  CS2R.32 R2, SR_CgaSize ;  /* 0x0000000000027805 */ /* 0x000fca0000008a00 */
[----:B------:R-:W-:-:S06]  /*1320*/  IMAD R2, R2, -0xa0, RZ ;  /* 0xffffff6002027824 */ /* 0x000fcc00078e02ff */
[----:B------:R-:W3:Y:S08]  /*1330*/  LDC R2, c[0x0][R2+0x2a0] ;  /* 0x0000a80002027b82 */ /* 0x000ef00000000800 */
[----:B------:R-:W3:Y:S01]  /*1340*/  LDC R40, c[0x0][0xb24] ;  /* 0x0002c900ff287b82 */ /* 0x000ee20000000800 */
[----:B-1----:R-:W-:-:S07]  /*1350*/  I2FP.F32.U32 R3, R98 ;  /* 0x0000006200037245 */ /* 0x002fce0000201000 */
[----:B------:R-:W1:Y:S01]  /*1360*/  S2UR UR36, SR_CTAID.Z ;  /* 0x00000000002479c3 */ /* 0x000e620000002700 */
[----:B--2---:R-:W-:Y:S01]  /*1370*/  ISETP.GE.AND P0, PT, R9, 0x1, PT ;  /* 0x000000010900780c */ /* 0x004fe20003f06270 */
[----:B----4-:R-:W-:Y:S01]  /*1380*/  IMAD.MOV.U32 R97, RZ, RZ, R11 ;  /* 0x000000ffff617224 */ /* 0x010fe200078e000b */
[----:B------:R-:W-:Y:S01]  /*1390*/  I2FP.F32.U32 R4, R11 ;  /* 0x0000000b00047245 */ /* 0x000fe20000201000 */
[----:B------:R-:W-:Y:S01]  /*13a0*/  FMUL R3, R3, UR6 ;  /* 0x0000000603037c20 */ /* 0x000fe20008400000 */
[----:B------:R-:W2:Y:S03]  /*13b0*/  LDCU UR6, c[0x0][0xb30] ;  /* 0x00016600ff0677ac */ /* 0x000ea60008000800 */
[----:B---3--:R-:W-:Y:S01]  /*13c0*/  FMUL R4, R4, UR8 ;  /* 0x0000000804047c20 */ /* 0x008fe20008400000 */
[----:B------:R-:W3:Y:S08]  /*13d0*/  F2I.U32.TRUNC.NTZ R81, R3 ;  /* 0x0000000300517305 */ /* 0x000ef0000020f000 */
[----:B------:R-:W4:Y:S01]  /*13e0*/  F2I.U32.TRUNC.NTZ R96, R4 ;  /* 0x0000000400607305 */ /* 0x000f22000020f000 */
[----:B--2---:R-:W-:Y:S01]  /*13f0*/  UISETP.NE.AND UP3, UPT, UR6, 0x1, UPT ;  /* 0x000000010600788c */ /* 0x004fe2000bf65270 */
[----:B---3--:R-:W-:-:S05]  /*1400*/  IADD3 R81, PT, PT, -R81, RZ, RZ ;  /* 0x000000ff51517210 */ /* 0x008fca0007ffe1ff */
[----:B------:R-:W-:Y:S01]  /*1410*/  IMAD R81, R0, R81, R98 ;  /* 0x0000005100517224 */ /* 0x000fe200078e0262 */
[----:B------:R-:W-:Y:S01]  /*1420*/  PRMT R0, RZ, 0x7610, R0 ;  /* 0x00007610ff007816 */ /* 0x000fe20000000000 */
[----:B----4-:R-:W-:-:S04]  /*1430*/  IMAD.MOV R96, RZ, RZ, -R96 ;  /* 0x000000ffff607224 */ /* 0x010fc800078e0a60 */
[----:B------:R-:W-:Y:S01]  /*1440*/  IMAD R96, R2, R96, R11 ;  /* 0x0000006002607224 */ /* 0x000fe200078e020b */
[----:B-1----:R-:W-:Y:S06]  /*1450*/  BRA.U UP4, `(.L_x_18) ;  /* 0x0000000104247547 */ /* 0x002fec000b800000 */
[----:B------:R-:W-:Y:S01]  /*1460*/  ISETP.NE.AND P1, PT, R81, RZ, PT ;  /* 0x000000ff5100720c */ /* 0x000fe20003f25270 */
[----:B------:R-:W-:Y:S01]  /*1470*/  IMAD.MOV.U32 R0, RZ, RZ, 0x3 ;  /* 0x00000003ff007424 */ /* 0x000fe200078e00ff */
[C---:B------:R-:W-:Y:S02]  /*1480*/  LOP3.LUT R3, R96.reuse, 0xfffffffe, RZ, 0xc0, !PT ;  /* 0xfffffffe60037812 */ /* 0x040fe400078ec0ff */
[----:B------:R-:W-:Y:S02]  /*1490*/  ISETP.LT.U32.OR P1, PT, R96, 0x2, !P1 ;  /* 0x000000026000780c */ /* 0x000fe40004f21470 */
[----:B------:R-:W-:Y:S02]  /*14a0*/  SHF.L.U32 R0, R0, R3, RZ ;  /* 0x0000000300007219 */ /* 0x000fe400000006ff */
[----:B------:R-:W-:Y:S02]  /*14b0*/  SEL R5, RZ, 0x1, !P1 ;  /* 0x00000001ff057807 */ /* 0x000fe40004800000 */
[----:B------:R-:W-:-:S05]  /*14c0*/  SEL R2, RZ, 0x2, !P1 ;  /* 0x00000002ff027807 */ /* 0x000fca0004800000 */
[----:B------:R-:W-:-:S05]  /*14d0*/  IMAD.IADD R2, R5, 0x1, R2 ;  /* 0x0000000105027824 */ /* 0x000fca00078e0202 */
[----:B------:R-:W-:Y:S02]  /*14e0*/  PRMT R8, R2, 0x7610, R8 ;  /* 0x0000761002087816 */ /* 0x000fe40000000008 */
.L_x_18:
[----:B------:R-:W-:Y:S05]  /*14f0*/  @!P0 BRA `(.L_x_19) ;  /* 0x0000000000b88947 */ /* 0x000fea0003800000 */
[----:B------:R-:W1:Y:S01]  /*1500*/  LDC.64 R4, c[0x0][0xb18] ;  /* 0x0002c600ff047b82 */ /* 0x000e620000000a00 */
[----:B------:R-:W-:-:S07]  /*1510*/  ISETP.NE.AND P0, PT, R9, 0x1, PT ;  /* 0x000000010900780c */ /* 0x000fce0003f05270 */
[----:B------:R-:W2:Y:S08]  /*1520*/  LDC R14, c[0x0][0xb0c] ;  /* 0x0002c300ff0e7b82 */ /* 0x000eb00000000800 */
[----:B------:R-:W3:Y:S08]  /*1530*/  LDC R13, c[0x0][0x370] ;  /* 0x0000dc00ff0d7b82 */ /* 0x000ef00000000800 */
[----:B------:R-:W4:Y:S01]  /*1540*/  LDC R16, c[0x0][0x374] ;  /* 0x0000dd00ff107b82 */ /* 0x000f220000000800 */
[----:B-1----:R-:W-:-:S07]  /*1550*/  ISETP.NE.AND P1, PT, R4, 0x1, PT ;  /* 0x000000010400780c */ /* 0x002fce0003f25270 */
[----:B------:R-:W3:Y:S01]  /*1560*/  LDC.64 R6, c[0x0][0xb10] ;  /* 0x0002c400ff067b82 */ /* 0x000ee20000000a00 */
[----:B--2---:R-:W-:-:S07]  /*1570*/  ISETP.NE.AND P2, PT, R14, 0x1, PT ;  /* 0x000000010e00780c */ /* 0x004fce0003f45270 */
[----:B------:R-:W1:Y:S08]  /*1580*/  LDC R12, c[0x0][0xb20] ;  /* 0x0002c800ff0c7b82 */ /* 0x000e700000000800 */
[----:B------:R-:W2:Y:S01]  /*1590*/  LDC.64 R2, c[0x0][0xb28] ;  /* 0x0002ca00ff027b82 */ /* 0x000ea20000000a00 */
[----:B----4-:R-:W-:-:S04]  /*15a0*/  IMAD.HI.U32 R15, R16, R5, RZ ;  /* 0x00000005100f7227 */ /* 0x010fc800078e00ff */
[----:B------:R-:W-:-:S04]  /*15b0*/  IMAD.HI.U32 R5, R98, R5, RZ ;  /* 0x0000000562057227 */ /* 0x000fc800078e00ff */
[----:B---3--:R-:W-:-:S04]  /*15c0*/  IMAD.HI.U32 R18, R13, R6, RZ ;  /* 0x000000060d127227 */ /* 0x008fc800078e00ff */
[C---:B------:R-:W-:Y:S01]  /*15d0*/  IMAD.HI.U32 R20, R11.reuse, R6, RZ ;  /* 0x000000060b147227 */ /* 0x040fe200078e00ff */
[-C--:B------:R-:W-:Y:S02]  /*15e0*/  @P2 SHF.R.U32.HI R13, RZ, R7.reuse, R18 ;  /* 0x00000007ff0d2219 */ /* 0x080fe40000011612 */
[-C--:B-1----:R-:W-:Y:S02]  /*15f0*/  @P1 SHF.R.U32.HI R16, RZ, R12.reuse, R15 ;  /* 0x0000000cff101219 */ /* 0x082fe4000001160f */
[----:B------:R-:W-:Y:S02]  /*1600*/  SHF.R.U32.HI R5, RZ, R12, R5 ;  /* 0x0000000cff057219 */ /* 0x000fe40000011605 */
[----:B------:R-:W-:Y:S02]  /*1610*/  SHF.R.U32.HI R20, RZ, R7, R20 ;  /* 0x00000007ff147219 */ /* 0x000fe40000011614 */
[----:B------:R-:W-:Y:S01]  /*1620*/  SEL R5, R98, R5, !P1 ;  /* 0x0000000562057207 */ /* 0x000fe20004800000 */
[----:B--2---:R-:W-:Y:S01]  /*1630*/  IMAD.HI.U32 R18, R16, R2, RZ ;  /* 0x0000000210127227 */ /* 0x004fe200078e00ff */
[----:B------:R-:W-:-:S02]  /*1640*/  SEL R97, R11, R20, !P2 ;  /* 0x000000140b617207 */ /* 0x000fc40005000000 */
[----:B------:R-:W-:Y:S01]  /*1650*/  IADD3 R7, PT, PT, -R5, RZ, RZ ;  /* 0x000000ff05077210 */ /* 0x000fe20007ffe1ff */
[----:B------:R-:W-:Y:S01]  /*1660*/  IMAD.HI.U32 R6, R13, R2, RZ ;  /* 0x000000020d067227 */ /* 0x000fe200078e00ff */
[----:B------:R-:W-:-:S03]  /*1670*/  @P0 SHF.R.U32.HI R16, RZ, R3, R18 ;  /* 0x00000003ff100219 */ /* 0x000fc60000011612 */
[----:B------:R-:W-:Y:S01]  /*1680*/  IMAD R7, R4, R7, R98 ;  /* 0x0000000704077224 */ /* 0x000fe200078e0262 */
[----:B------:R-:W-:Y:S01]  /*1690*/  @P0 SHF.R.U32.HI R13, RZ, R3, R6 ;  /* 0x00000003ff0d0219 */ /* 0x000fe20000011606 */
[----:B------:R-:W-:-:S04]  /*16a0*/  IMAD R16, R16, R9, RZ ;  /* 0x0000000910107224 */ /* 0x000fc800078e02ff */
[----:B------:R-:W-:Y:S01]  /*16b0*/  IMAD R6, R13, R9, RZ ;  /* 0x000000090d067224 */ /* 0x000fe200078e02ff */
[----:B------:R-:W-:-:S04]  /*16c0*/  ISETP.GE.AND P1, PT, R5, R16, PT ;  /* 0x000000100500720c */ /* 0x000fc80003f26270 */
[----:B------:R-:W-:Y:S01]  /*16d0*/  ISETP.GE.OR P1, PT, R97, R6, P1 ;  /* 0x000000066100720c */ /* 0x000fe20000f26670 */
[----:B------:R-:W-:-:S05]  /*16e0*/  IMAD.HI.U32 R6, R5, R2, RZ ;  /* 0x0000000205067227 */ /* 0x000fca00078e00ff */
[----:B------:R-:W-:-:S04]  /*16f0*/  SHF.R.U32.HI R6, RZ, R3, R6 ;  /* 0x00000003ff067219 */ /* 0x000fc80000011606 */
[----:B------:R-:W-:-:S03]  /*1700*/  SEL R6, R5, R6, !P0 ;  /* 0x0000000605067207 */ /* 0x000fc60004000000 */
[----:B------:R-:W-:Y:S01]  /*1710*/  @!P1 IMAD.HI.U32 R12, R97, R2, RZ ;  /* 0x00000002610c9227 */ /* 0x000fe200078e00ff */
[----:B------:R-:W-:-:S04]  /*1720*/  IADD3 R2, PT, PT, -R6, RZ, RZ ;  /* 0x000000ff06027210 */ /* 0x000fc80007ffe1ff */
[----:B------:R-:W-:Y:S01]  /*1730*/  @!P1 SHF.R.U32.HI R12, RZ, R3, R12 ;  /* 0x00000003ff0c9219 */ /* 0x000fe2000001160c */
[----:B------:R-:W-:-:S03]  /*1740*/  IMAD R2, R9, R2, R5 ;  /* 0x0000000209027224 */ /* 0x000fc600078e0205 */
[----:B------:R-:W-:-:S05]  /*1750*/  @!P1 SEL R3, R97, R12, !P0 ;  /* 0x0000000c61039207 */ /* 0x000fca0004000000 */
[--C-:B------:R-:W-:Y:S02]  /*1760*/  @!P1 IMAD.IADD R6, R6, 0x1, -R3.reuse ;  /* 0x0000000106069824 */ /* 0x100fe400078e0a03 */
[----:B------:R-:W-:Y:S01]  /*1770*/  @!P1 IMAD R3, R2, R13, R3 ;  /* 0x0000000d02039224 */ /* 0x000fe200078e0203 */
[----:B------:R-:W-:Y:S01]  /*1780*/  IADD3 R2, PT, PT, -R97, RZ, RZ ;  /* 0x000000ff61027210 */ /* 0x000fe20007ffe1ff */
[----:B------:R-:W-:Y:S02]  /*1790*/  @!P1 IMAD R5, R6, R9, R97 ;  /* 0x0000000906059224 */ /* 0x000fe400078e0261 */
[----:B------:R-:W-:Y:S02]  /*17a0*/  @!P1 IMAD.MOV.U32 R97, RZ, RZ, R3 ;  /* 0x000000ffff619224 */ /* 0x000fe400078e0003 */
[----:B------:R-:W-:Y:S02]  /*17b0*/  IMAD R2, R14, R2, R11 ;  /* 0x000000020e027224 */ /* 0x000fe400078e020b */
[----:B------:R-:W-:-:S02]  /*17c0*/  IMAD R98, R5, R4, R7 ;  /* 0x0000000405627224 */ /* 0x000fc400078e0207 */
[----:B------:R-:W-:Y:S02]  /*17d0*/  IMAD R97, R97, R14, R2 ;  /* 0x0000000e61617224 */ /* 0x000fe400078e0202 */
.L_x_19:
[----:B------:R-:W-:Y:S05]  /*17e0*/  BRA.U UP3, `(.L_x_20) ;  /* 0x0000000103407547 */ /* 0x000fea000b800000 */
[----:B------:R-:W1:Y:S08]  /*17f0*/  LDC.64 R4, c[0x0][0xb10] ;  /* 0x0002c400ff047b82 */ /* 0x000e700000000a00 */
[----:B------:R-:W2:Y:S08]  /*1800*/  LDC.64 R2, c[0x0][0xb18] ;  /* 0x0002c600ff027b82 */ /* 0x000eb00000000a00 */
[----:B------:R-:W3:Y:S08]  /*1810*/  LDC R6, c[0x0][0xb20] ;  /* 0x0002c800ff067b82 */ /* 0x000ef00000000800 */
[----:B------:R-:W4:Y:S01]  /*1820*/  LDC R12, c[0x0][0xb0c] ;  /* 0x0002c300ff0c7b82 */ /* 0x000f220000000800 */
[----:B-1----:R-:W-:-:S05]  /*1830*/  IMAD.HI.U32 R4, R97, R4, RZ ;  /* 0x0000000461047227 */ /* 0x002fca00078e00ff */
[----:B------:R-:W-:Y:S01]  /*1840*/  SHF.R.U32.HI R4, RZ, R5, R4 ;  /* 0x00000005ff047219 */ /* 0x000fe20000011604 */
[----:B--2---:R-:W-:Y:S01]  /*1850*/  IMAD.HI.U32 R3, R98, R3, RZ ;  /* 0x0000000362037227 */ /* 0x004fe200078e00ff */
[----:B------:R-:W-:-:S04]  /*1860*/  ISETP.NE.AND P0, PT, R2, 0x1, PT ;  /* 0x000000010200780c */ /* 0x000fc80003f05270 */
[----:B---3--:R-:W-:-:S04]  /*1870*/  SHF.R.U32.HI R3, RZ, R6, R3 ;  /* 0x00000006ff037219 */ /* 0x008fc80000011603 */
[----:B------:R-:W-:Y:S02]  /*1880*/  SEL R3, R98, R3, !P0 ;  /* 0x0000000362037207 */ /* 0x000fe40004000000 */
[----:B----4-:R-:W-:-:S04]  /*1890*/  ISETP.NE.AND P1, PT, R12, 0x1, PT ;  /* 0x000000010c00780c */ /* 0x010fc80003f25270 */
[----:B------:R-:W-:-:S05]  /*18a0*/  SEL R6, R97, R4, !P1 ;  /* 0x0000000461067207 */ /* 0x000fca0004800000 */
[----:B------:R-:W-:Y:S02]  /*18b0*/  IMAD.IADD R4, R3, 0x1, -R6 ;  /* 0x0000000103047824 */ /* 0x000fe400078e0a06 */
[----:B------:R-:W-:Y:S02]  /*18c0*/  IMAD.IADD R3, R6, 0x1, -R3 ;  /* 0x0000000106037824 */ /* 0x000fe400078e0a03 */
[----:B------:R-:W-:Y:S02]  /*18d0*/  IMAD R97, R4, R12, R97 ;  /* 0x0000000c04617224 */ /* 0x000fe400078e0261 */
[----:B------:R-:W-:Y:S02]  /*18e0*/  IMAD R98, R3, R2, R98 ;  /* 0x0000000203627224 */ /* 0x000fe400078e0262 */
.L_x_20:
[----:B------:R-:W-:Y:S05]  /*18f0*/  BRA.U !UP1, `(.L_x_21) ;  /* 0x00000001090c7547 */ /* 0x000fea000b800000 */
[----:B------:R-:W-:Y:S01]  /*1900*/  UCGABAR_WAIT ;  /* 0x0000000000007dc7 */ /* 0x000fe20008000000 */
[----:B------:R-:W-:Y:S01]  /*1910*/  CCTL.IVALL ;  /* 0x00000000ff00798f */ /* 0x000fe20002000000 */
[----:B------:R-:W-:Y:S05]  /*1920*/  BRA `(.L_x_22) ;  /* 0x0000000000047947 */ /* 0x000fea0003800000 */
.L_x_21:
[----:B------:R-:W-:Y:S06]  /*1930*/  BAR.SYNC.DEFER_BLOCKING 0x0 ;  /* 0x0000000000007b1d */ /* 0x000fec0000010000 */
.L_x_22:
[----:B------:R-:W-:Y:S05]  /*1940*/  BRA.U UP2, `(.L_x_23) ;  /* 0x0000002502347547 */ /* 0x000fea000b800000 */
[----:B------:R-:W1:Y:S01]  /*1950*/  LDCU UR15, c[0x0][0x38c] ;  /* 0x00007180ff0f77ac */ /* 0x000e620008000800 */
[----:B------:R-:W2:Y:S01]  /*1960*/  LDC R9, c[0x0][0x370] ;  /* 0x0000dc00ff097b82 */ /* 0x000ea20000000800 */
[C---:B------:R-:W-:Y:S01]  /*1970*/  IMAD.SHL.U32 R17, R11.reuse, 0x20, RZ ;  /* 0x000000200b117824 */ /* 0x040fe200078e00ff */
[----:B------:R-:W-:Y:S01]  /*1980*/  PLOP3.LUT P1, PT, PT, PT, UP5, 0x80, 0x8 ;  /* 0x000000000008781c */ /* 0x000fe20003f2f058 */
[----:B------:R-:W-:Y:S01]  /*1990*/  UISETP.NE.AND UP1, UPT, UR10, URZ, UPT ;  /* 0x000000ff0a00728c */ /* 0x000fe2000bf25270 */
[----:B------:R-:W-:Y:S01]  /*19a0*/  ISETP.NE.AND P4, PT, R10, RZ, P5 ;  /* 0x000000ff0a00720c */ /* 0x000fe20002f85270 */
[----:B------:R-:W-:Y:S01]  /*19b0*/  IMAD.SHL.U32 R16, R11, 0x40, RZ ;  /* 0x000000400b107824 */ /* 0x000fe200078e00ff */
[----:B------:R-:W-:Y:S01]  /*19c0*/  PLOP3.LUT P1, PT, P1, PT, PT, 0x8, 0x80 ;  /* 0x000000000080781c */ /* 0x000fe20000f2e170 */
[----:B------:R-:W-:Y:S01]  /*19d0*/  IMAD.MOV.U32 R15, RZ, RZ, 0x1 ;  /* 0x00000001ff0f7424 */ /* 0x000fe200078e00ff */
[----:B------:R-:W3:Y:S01]  /*19e0*/  LDC R0, c[0x0][0x374] ;  /* 0x0000dd00ff007b82 */ /* 0x000ee20000000800 */
[----:B------:R-:W-:Y:S01]  /*19f0*/  IMAD.MOV.U32 R14, RZ, RZ, RZ ;  /* 0x000000ffff0e7224 */ /* 0x000fe200078e00ff */
[----:B------:R-:W-:Y:S01]  /*1a00*/  CS2R R12, SRZ ;  /* 0x00000000000c7805 */ /* 0x000fe2000001ff00 */
[----:B------:R-:W-:Y:S01]  /*1a10*/  IMAD.MOV.U32 R10, RZ, RZ, 0x1 ;  /* 0x00000001ff0a7424 */ /* 0x000fe200078e00ff */
[----:B------:R-:W-:Y:S01]  /*1a20*/  LOP3.LUT R17, R17, 0x20, RZ, 0xc0, !PT ;  /* 0x0000002011117812 */ /* 0x000fe200078ec0ff */
[----:B------:R-:W4:Y:S01]  /*1a30*/  LDCU.64 UR24, c[0x0][0x348] ;  /* 0x00006900ff1877ac */ /* 0x000f220008000a00 */
[----:B-1----:R-:W-:-:S02]  /*1a40*/  UIADD3 UR4, UPT, UPT, UR15, 0x3f, URZ ;  /* 0x0000003f0f047890 */ /* 0x002fc4000fffe0ff */
[----:B------:R-:W-:Y:S02]  /*1a50*/  USEL UR7, UR7, 0x2, UP1 ;  /* 0x0000000207077887 */ /* 0x000fe40008800000 */
[----:B------:R-:W-:Y:S01]  /*1a60*/  USHF.R.S32.HI UR22, URZ, 0x1f, UR4 ;  /* 0x0000001fff167899 */ /* 0x000fe20008011404 */
[----:B------:R-:W-:-:S03]  /*1a70*/  UMOV UR13, URZ ;  /* 0x000000ff000d7c82 */ /* 0x000fc60008000000 */
[----:B------:R-:W-:Y:S02]  /*1a80*/  ULEA.HI UR22, UR22, UR4, URZ, 0x6 ;  /* 0x0000000416167291 */ /* 0x000fe4000f8f30ff */
[----:B------:R-:W-:Y:S02]  /*1a90*/  UIADD3 UR4, UPT, UPT, UR15, -0x1, URZ ;  /* 0xffffffff0f047890 */ /* 0x000fe4000fffe0ff */
[----:B------:R-:W-:Y:S02]  /*1aa0*/  USHF.R.S32.HI UR22, URZ, 0x6, UR22 ;  /* 0x00000006ff167899 */ /* 0x000fe40008011416 */
[----:B------:R-:W-:Y:S02]  /*1ab0*/  UISETP.GE.U32.AND UP2, UPT, UR4, -0x7f, UPT ;  /* 0xffffff810400788c */ /* 0x000fe4000bf46070 */
[----:B------:R-:W-:Y:S02]  /*1ac0*/  UISETP.LT.U32.AND UP0, UPT, UR22, 0x24, UPT ;  /* 0x000000241600788c */ /* 0x000fe4000bf01070 */
[----:B------:R-:W-:-:S02]  /*1ad0*/  UIADD3 UR15, UPT, UPT, UR15, 0x7e, URZ ;  /* 0x0000007e0f0f7890 */ /* 0x000fc4000fffe0ff */
[----:B------:R-:W-:-:S04]  /*1ae0*/  USEL UR21, UR22, 0x24, UP0 ;  /* 0x0000002416157887 */ /* 0x000fc80008000000 */
[----:B------:R-:W-:Y:S02]  /*1af0*/  UIADD3 UR6, UPT, UPT, UR21, -0x1, URZ ;  /* 0xffffffff15067890 */ /* 0x000fe4000fffe0ff */
[----:B------:R-:W-:Y:S02]  /*1b00*/  @UP2 UIADD3 UR6, UPT, UPT, UR21, URZ, URZ ;  /* 0x000000ff15062290 */ /* 0x000fe4000fffe0ff */
[----:B------:R-:W-:Y:S02]  /*1b10*/  UIADD3 UR14, UPT, UPT, UR22, -UR21, URZ ;  /* 0x80000015160e7290 */ /* 0x000fe4000fffe0ff */
[----:B------:R-:W-:Y:S02]  /*1b20*/  UIADD3 UR5, UPT, UPT, UR6, 0x1, URZ ;  /* 0x0000000106057890 */ /* 0x000fe4000fffe0ff */
[----:B--2-4-:R-:W-:-:S12]  /*1b30*/  UIADD3 UR6, UPT, UPT, -UR6, URZ, URZ ;  /* 0x000000ff06067290 */ /* 0x014fd8000fffe1ff */
.L_x_43:
[----:B------:R-:W-:Y:S01]  /*1b40*/  UISETP.NE.AND UP0, UPT, UR37, URZ, UPT ;  /* 0x000000ff2500728c */ /* 0x000fe2000bf05270 */
[----:B------:R-:W1:Y:S08]  /*1b50*/  S2UR UR37, SR_CgaCtaId ;  /* 0x00000000002579c3 */ /* 0x000e700000008800 */
[----:B------:R-:W-:Y:S05]  /*1b60*/  BRA.U UP0, `(.L_x_24) ;  /* 0x0000000100347547 */ /* 0x000fea000b800000 */
[----:B------:R-:W2:Y:S01]  /*1b70*/  S2R R2, SR_CgaCtaId ;  /* 0x0000000000027919 */ /* 0x000ea20000008800 */
[----:B------:R-:W-:-:S04]  /*1b80*/  MOV R3, 0x400 ;  /* 0x0000040000037802 */ /* 0x000fc80000000f00 */
[----:B--2---:R-:W-:Y:S02]  /*1b90*/  LEA R3, R2, R3, 0x18 ;  /* 0x0000000302037211 */ /* 0x004fe400078ec0ff */
[----:B------:R-:W-:-:S03]  /*1ba0*/  SHF.L.U32 R2, R10, 0x1f, RZ ;  /* 0x0000001f0a027819 */ /* 0x000fc600000006ff */
[----:B------:R-:W-:-:S04]  /*1bb0*/  IMAD R3, R12, 0x8, R3 ;  /* 0x000000080c037824 */ /* 0x000fc800078e0203 */
[----:B------:R-:W2:Y:S02]  /*1bc0*/  SYNCS.PHASECHK.TRANS64.TRYWAIT P0, [R3+URZ+0x2d0], R2 ;  /* 0x0002d002030075a7 */ /* 0x000ea400080011ff */
[----:B--2---:R-:W-:Y:S05]  /*1bd0*/  @!P0 BRA `(.L_x_25) ;  /* 0x0000006000988947 */ /* 0x004fea0003800000 */
.L_x_146:
[----:B------:R-:W-:Y:S01]  /*1be0*/  VIADD R12, R12, 0x1 ;  /* 0x000000010c0c7836 */ /* 0x000fe20000000000 */
[----:B------:R2:W-:Y:S04]  /*1bf0*/  SYNCS.ARRIVE.TRANS64.A1T0 RZ, [R3+URZ+0x2c0], RZ ;  /* 0x0002c0ff03ff79a7 */ /* 0x0005e800081000ff */
[----:B------:R-:W-:-:S04]  /*1c00*/  ISETP.NE.AND P0, PT, R12, 0x2, PT ;  /* 0x000000020c00780c */ /* 0x000fc80003f05270 */
[----:B------:R-:W-:Y:S02]  /*1c10*/  SEL R12, R12, RZ, P0 ;  /* 0x000000ff0c0c7207 */ /* 0x000fe40000000000 */
[----:B--2---:R-:W-:-:S04]  /*1c20*/  SEL R3, RZ, 0x1, P0 ;  /* 0x00000001ff037807 */ /* 0x004fc80000000000 */
[----:B------:R-:W-:-:S07]  /*1c30*/  LOP3.LUT R10, R10, R3, RZ, 0x3c, !PT ;  /* 0x000000030a0a7212 */ /* 0x000fce00078e3cff */
.L_x_24:
[----:B------:R-:W-:Y:S01]  /*1c40*/  UMOV UR4, 0x400 ;  /* 0x0000040000047882 */ /* 0x000fe20000000000 */
[----:B------:R-:W-:Y:S01]  /*1c50*/  LEA.HI R3, R97, R97, RZ, 0x1 ;  /* 0x0000006161037211 */ /* 0x000fe200078f08ff */
[----:B-1----:R-:W-:Y:S01]  /*1c60*/  ULEA UR4, UR37, UR4, 0x18 ;  /* 0x0000000425047291 */ /* 0x002fe2000f8ec0ff */
[----:B------:R-:W-:Y:S01]  /*1c70*/  SHF.L.U32 R2, R15, 0x1f, RZ ;  /* 0x0000001f0f027819 */ /* 0x000fe200000006ff */
[----:B------:R-:W-:Y:S01]  /*1c80*/  UISETP.GE.U32.AND UP0, UPT, UR15, 0x7f, UPT ;  /* 0x0000007f0f00788c */ /* 0x000fe2000bf06070 */
[----:B------:R-:W-:Y:S01]  /*1c90*/  R2UR UR35, R16 ;  /* 0x00000000102372ca */ /* 0x000fe200000e0000 */
[----:B------:R-:W-:Y:S01]  /*1ca0*/  ULEA UR8, UR13, UR4, 0x3 ;  /* 0x000000040d087291 */ /* 0x000fe2000f8e18ff */
[----:B------:R-:W-:Y:S01]  /*1cb0*/  IMAD.SHL.U32 R3, R3, 0x40, RZ ;  /* 0x0000004003037824 */ /* 0x000fe200078e00ff */
[----:B------:R-:W-:Y:S01]  /*1cc0*/  R2UR UR11, R17 ;  /* 0x00000000110b72ca */ /* 0x000fe200000e0000 */
[----:B------:R-:W-:-:S03]  /*1cd0*/  UMOV UR23, URZ ;  /* 0x000000ff00177c82 */ /* 0x000fc60008000000 */
[----:B------:R-:W-:-:S03]  /*1ce0*/  LOP3.LUT R3, R3, 0xffffff80, RZ, 0xc0, !PT ;  /* 0xffffff8003037812 */ /* 0x000fc600078ec0ff */
[----:B------:R1:W2:Y:S01]  /*1cf0*/  SYNCS.PHASECHK.TRANS64.TRYWAIT P0, [UR8+0x120], R2 ;  /* 0x00012002ff0075a7 */ /* 0x0002a20008001108 */
[----:B------:R-:W-:Y:S02]  /*1d00*/  R2UR UR9, R3 ;  /* 0x00000000030972ca */ /* 0x000fe400000e0000 */
[----:B------:R-:W-:-:S11]  /*1d10*/  R2UR UR8, R98 ;  /* 0x00000000620872ca */ /* 0x000fd600000e0000 */
[----:B------:R-:W-:Y:S02]  /*1d20*/  ULOP3.LUT UR35, UR9, 0x40, UR35, 0xf8, !UPT ;  /* 0x0000004009237892 */ /* 0x000fe4000f8ef823 */
[----:B------:R-:W-:Y:S01]  /*1d30*/  ULEA UR11, UR8, UR11, 0x6 ;  /* 0x0000000b080b7291 */ /* 0x000fe2000f8e30ff */
[----:B------:R-:W-:Y:S11]  /*1d40*/  BRA.U !UP0, `(.L_x_26) ;  /* 0x0000000108c07547 */ /* 0x000ff6000b800000 */
[----:B------:R-:W-:Y:S01]  /*1d50*/  UMOV UR16, UR6 ;  /* 0x0000000600107c82 */ /* 0x000fe20008000000 */
[----:B------:R-:W-:Y:S01]  /*1d60*/  UMOV UR17, UR13 ;  /* 0x0000000d00117c82 */ /* 0x000fe20008000000 */
[----:B------:R-:W-:-:S05]  /*1d70*/  UMOV UR34, URZ ;  /* 0x000000ff00227c82 */ /* 0x000fca0008000000 */
.L_x_32:
[----:B------:R-:W-:Y:S01]  /*1d80*/  ULEA UR33, UR17, UR4, 0x3 ;  /* 0x0000000411217291 */ /* 0x000fe2000f8e18ff */
[----:B------:R-:W-:Y:S01]  /*1d90*/  @P5 MOV R3, 0x3000 ;  /* 0x0000300000035802 */ /* 0x000fe20000000f00 */
[----:B-12-4-:R-:W-:Y:S10]  /*1da0*/  @P0 BRA `(.L_x_27) ;  /* 0x00000000000c0947 */ /* 0x016ff40003800000 */
[----:B------:R-:W-:-:S04]  /*1db0*/  SHF.L.U32 R5, R15, 0x1f, RZ ;  /* 0x0000001f0f057819 */ /* 0x000fc800000006ff */
[----:B------:R-:W2:Y:S02]  /*1dc0*/  SYNCS.PHASECHK.TRANS64.TRYWAIT P0, [UR33+0x120], R5 ;  /* 0x00012005ff0075a7 */ /* 0x000ea40008001121 */
[----:B--2---:R-:W-:Y:S05]  /*1dd0*/  @!P0 BRA `(.L_x_28) ;  /* 0x00000060002c8947 */ /* 0x004fea0003800000 */
.L_x_27:
[----:B------:R2:W-:Y:S01]  /*1de0*/  @P5 SYNCS.ARRIVE.TRANS64 RZ, [UR33], R3 ;  /* 0x00000003ffff59a7 */ /* 0x0005e20008000021 */
[----:B------:R-:W-:Y:S02]  /*1df0*/  ULOP3.LUT UR8, UR7, 0x2, URZ, 0xfc, !UPT ;  /* 0x0000000207087892 */ /* 0x000fe4000f8efcff */
[----:B------:R-:W-:Y:S02]  /*1e00*/  UIADD3 UR16, UPT, UPT, UR16, 0x1, URZ ;  /* 0x0000000110107890 */ /* 0x000fe4000fffe0ff */
[----:B------:R-:W-:Y:S02]  /*1e10*/  UISETP.NE.AND UP0, UPT, UR8, 0x2, UPT ;  /* 0x000000020800788c */ /* 0x000fe4000bf05270 */
[----:B------:R-:W-:-:S07]  /*1e20*/  UISETP.NE.AND UP2, UPT, UR16, 0x1, UPT ;  /* 0x000000011000788c */ /* 0x000fce000bf45270 */
[----:B------:R-:W-:Y:S05]  /*1e30*/  BRA.U UP0, `(.L_x_29) ;  /* 0x0000000100047547 */ /* 0x000fea000b800000 */
[----:B------:R-:W-:Y:S05]  /*1e40*/  BPT.TRAP 0x1 ;  /* 0x000000040000795c */ /* 0x000fea0000300000 */
.L_x_29:
[----:B------:R-:W-:Y:S04]  /*1e50*/  BSSY.RECONVERGENT B0, `(.L_x_30) ;  /* 0x0000003000007945 */ /* 0x000fe80003800200 */
[----:B------:R-:W-:Y:S05]  /*1e60*/  @!P4 BRA `(.L_x_31) ;  /* 0x000000000004c947 */ /* 0x000fea0003800000 */
[----:B------:R-:W-:Y:S05]  /*1e70*/  BPT.TRAP 0x1 ;  /* 0x000000040000795c */ /* 0x000fea0000300000 */
.L_x_31:
[----:B------:R-:W-:Y:S05]  /*1e80*/  BSYNC.RECONVERGENT B0 ;  /* 0x0000000000007941 */ /* 0x000fea0003800200 */
.L_x_30:
[----:B------:R-:W-:Y:S02]  /*1e90*/  UIADD3 UR13, UPT, UPT, UR17, 0x1, URZ ;  /* 0x00000001110d7890 */ /* 0x000fe4000fffe0ff */
[----:B------:R-:W-:Y:S02]  /*1ea0*/  ULEA UR32, UR17, UR4, 0xc ;  /* 0x0000000411207291 */ /* 0x000fe4000f8e60ff */
[----:B------:R-:W-:Y:S02]  /*1eb0*/  UISETP.NE.AND UP0, UPT, UR13, 0x24, UPT ;  /* 0x000000240d00788c */ /* 0x000fe4000bf05270 */
[----:B------:R-:W-:Y:S02]  /*1ec0*/  UIADD3 UR28, UP1, UPT, UR24, 0x80, URZ ;  /* 0x00000080181c7890 */ /* 0x000fe4000ff3e0ff */
[----:B------:R-:W-:Y:S02]  /*1ed0*/  USEL UR9, URZ, 0x1, UP0 ;  /* 0x00000001ff097887 */ /* 0x000fe40008000000 */
[----:B------:R-:W-:-:S02]  /*1ee0*/  USEL UR13, UR13, URZ, UP0 ;  /* 0x000000ff0d0d7287 */ /* 0x000fc40008000000 */
[----:B------:R-:W-:Y:S02]  /*1ef0*/  UIADD3 UR26, UP0, UPT, UR24, 0x180, URZ ;  /* 0x00000180181a7890 */ /* 0x000fe4000ff1e0ff */
[----:B------:R-:W-:Y:S01]  /*1f00*/  ULEA UR8, UR13, UR4, 0x3 ;  /* 0x000000040d087291 */ /* 0x000fe2000f8e18ff */
[----:B------:R-:W-:Y:S01]  /*1f10*/  LOP3.LUT R15, R15, UR9, RZ, 0x3c, !PT ;  /* 0x000000090f0f7c12 */ /* 0x000fe2000f8e3cff */
[----:B------:R-:W-:Y:S02]  /*1f20*/  ULOP3.LUT UR33, UR33, 0xfefffff8, URZ, 0xc0, !UPT ;  /* 0xfefffff821217892 */ /* 0x000fe4000f8ec0ff */
[----:B------:R-:W-:Y:S01]  /*1f30*/  UIADD3.X UR29, UPT, UPT, URZ, UR25, URZ, UP1, !UPT ;  /* 0x00000019ff1d7290 */ /* 0x000fe20008ffe4ff */
[----:B-1----:R-:W-:Y:S01]  /*1f40*/  SHF.L.U32 R2, R15, 0x1f, RZ ;  /* 0x0000001f0f027819 */ /* 0x002fe200000006ff */
[----:B------:R-:W-:Y:S02]  /*1f50*/  UIADD3 UR32, UPT, UPT, UR32, 0x2600, URZ ;  /* 0x0000260020207890 */ /* 0x000fe4000fffe0ff */
[----:B------:R-:W-:Y:S01]  /*1f60*/  UIADD3.X UR27, UPT, UPT, URZ, UR25, URZ, UP0, !UPT ;  /* 0x00000019ff1b7290 */ /* 0x000fe200087fe4ff */
[----:B------:R4:W1:Y:S01]  /*1f70*/  SYNCS.PHASECHK.TRANS64.TRYWAIT P0, [UR8+0x120], R2 ;  /* 0x00012002ff0075a7 */ /* 0x0008620008001108 */
[----:B------:R-:W-:Y:S01]  /*1f80*/  ULEA UR8, UR17, UR4, 0xb ;  /* 0x0000000411087291 */ /* 0x000fe2000f8e58ff */
[----:B------:R-:W-:Y:S01]  /*1f90*/  UMOV UR18, 0x0 ;  /* 0x0000000000127882 */ /* 0x000fe20000000000 */
[----:B------:R-:W-:-:S02]  /*1fa0*/  UMOV UR19, 0x10000000 ;  /* 0x1000000000137882 */ /* 0x000fc40000000000 */
[----:B------:R-:W-:Y:S01]  /*1fb0*/  UIADD3 UR8, UPT, UPT, UR8, 0x26600, URZ ;  /* 0x0002660008087890 */ /* 0x000fe2000fffe0ff */
[----:B------:R2:W-:Y:S01]  /*1fc0*/  UTMALDG.3D.2CTA [UR32], [UR28], desc[UR18] ;  /* 0x000012201c0075b4 */ /* 0x0005e20008211000 */
[----:B------:R-:W-:Y:S01]  /*1fd0*/  UMOV UR10, UR34 ;  /* 0x00000022000a7c82 */ /* 0x000fe20008000000 */
[----:B------:R-:W-:Y:S01]  /*1fe0*/  UMOV UR12, UR36 ;  /* 0x00000024000c7c82 */ /* 0x000fe20008000000 */
[----:B------:R-:W-:Y:S01]  /*1ff0*/  UMOV UR9, UR33 ;  /* 0x0000002100097c82 */ /* 0x000fe20008000000 */
[----:B------:R-:W-:Y:S01]  /*2000*/  UMOV UR23, UR5 ;  /* 0x0000000500177c82 */ /* 0x000fe20008000000 */
[----:B------:R-:W-:-:S03]  /*2010*/  UMOV UR17, UR13 ;  /* 0x0000000d00117c82 */ /* 0x000fc60008000000 */
[----:B------:R4:W-:Y:S01]  /*2020*/  UTMALDG.3D.2CTA [UR8], [UR26], desc[UR18] ;  /* 0x000012081a0075b4 */ /* 0x0009e20008211000 */
[----:B--2---:R-:W-:Y:S01]  /*2030*/  UIADD3 UR34, UPT, UPT, UR34, 0x40, URZ ;  /* 0x0000004022227890 */ /* 0x004fe2000fffe0ff */
[----:B------:R-:W-:Y:S11]  /*2040*/  BRA.U UP2, `(.L_x_32) ;  /* 0xfffffffd024c7547 */ /* 0x000ff6000b83ffff */
.L_x_26:
[----:B----4-:R-:W-:Y:S01]  /*2050*/  ULEA UR8, UR13, UR4, 0x3 ;  /* 0x000000040d087291 */ /* 0x010fe2000f8e18ff */
[----:B-1----:R-:W-:Y:S01]  /*2060*/  SHF.L.U32 R2, R15, 0x1f, RZ ;  /* 0x0000001f0f027819 */ /* 0x002fe200000006ff */
[----:B------:R-:W-:Y:S01]  /*2070*/  @!P1 SYNCS.ARRIVE.TRANS64.A1T0 RZ, [UR4+0x258], RZ ;  /* 0x000258ffffff99a7 */ /* 0x000fe20008100004 */
[----:B------:R-:W-:-:S06]  /*2080*/  UISETP.GT.AND UP0, UPT, UR22, UR21, UPT ;  /* 0x000000151600728c */ /* 0x000fcc000bf04270 */
[----:B--2---:R1:W2:Y:S03]  /*2090*/  SYNCS.PHASECHK.TRANS64.TRYWAIT P0, [UR8+0x120], R2 ;  /* 0x00012002ff0075a7 */ /* 0x0042a60008001108 */
[----:B------:R-:W-:Y:S05]  /*20a0*/  BRA.U !UP0, `(.L_x_33) ;  /* 0x0000000108c07547 */ /* 0x000fea000b800000 */
[----:B------:R-:W-:Y:S01]  /*20b0*/  UIADD3 UR26, UPT, UPT, UR14, UR23, URZ ;  /* 0x000000170e1a7290 */ /* 0x000fe2000fffe0ff */
[----:B------:R-:W-:-:S11]  /*20c0*/  UMOV UR27, UR13 ;  /* 0x0000000d001b7c82 */ /* 0x000fd60008000000 */
.L_x_39:
[----:B------:R-:W-:Y:S01]  /*20d0*/  ULEA UR17, UR27, UR4, 0x3 ;  /* 0x000000041b117291 */ /* 0x000fe2000f8e18ff */
[----:B--2---:R-:W-:Y:S01]  /*20e0*/  @P5 MOV R3, 0x3000 ;  /* 0x0000300000035802 */ /* 0x004fe20000000f00 */
[----:B-12---:R-:W-:Y:S10]  /*20f0*/  @P0 BRA `(.L_x_34) ;  /* 0x00000000000c0947 */ /* 0x006ff40003800000 */
[----:B------:R-:W-:-:S04]  /*2100*/  SHF.L.U32 R5, R15, 0x1f, RZ ;  /* 0x0000001f0f057819 */ /* 0x000fc800000006ff */
[----:B------:R-:W2:Y:S02]  /*2110*/  SYNCS.PHASECHK.TRANS64.TRYWAIT P0, [UR17+0x120], R5 ;  /* 0x00012005ff0075a7 */ /* 0x000ea40008001111 */
[----:B--2---:R-:W-:Y:S05]  /*2120*/  @!P0 BRA `(.L_x_35) ;  /* 0x0000005c00708947 */ /* 0x004fea0003800000 */
.L_x_34:
[----:B------:R2:W-:Y:S01]  /*2130*/  @P5 SYNCS.ARRIVE.TRANS64 RZ, [UR17], R3 ;  /* 0x00000003ffff59a7 */ /* 0x0005e20008000011 */
[----:B------:R-:W-:-:S04]  /*2140*/  ULOP3.LUT UR8, UR7, 0x2, URZ, 0xfc, !UPT ;  /* 0x0000000207087892 */ /* 0x000fc8000f8efcff */
[----:B------:R-:W-:-:S09]  /*2150*/  UISETP.NE.AND UP0, UPT, UR8, 0x2, UPT ;  /* 0x000000020800788c */ /* 0x000fd2000bf05270 */
[----:B------:R-:W-:Y:S05]  /*2160*/  BRA.U UP0, `(.L_x_36) ;  /* 0x0000000100047547 */ /* 0x000fea000b800000 */
[----:B------:R-:W-:Y:S05]  /*2170*/  BPT.TRAP 0x1 ;  /* 0x000000040000795c */ /* 0x000fea0000300000 */
.L_x_36:
[----:B------:R-:W-:Y:S04]  /*2180*/  BSSY.RECONVERGENT B0, `(.L_x_37) ;  /* 0x0000003000007945 */ /* 0x000fe80003800200 */
[----:B------:R-:W-:Y:S05]  /*2190*/  @!P4 BRA `(.L_x_38) ;  /* 0x000000000004c947 */ /* 0x000fea0003800000 */
[----:B------:R-:W-:Y:S05]  /*21a0*/  BPT.TRAP 0x1 ;  /* 0x000000040000795c */ /* 0x000fea0000300000 */
.L_x_38:
[----:B------:R-:W-:Y:S05]  /*21b0*/  BSYNC.RECONVERGENT B0 ;  /* 0x0000000000007941 */ /* 0x000fea0003800200 */
.L_x_37:
        /* <DEDUP_REMOVED lines=9> */
[----:B------:R-:W-:Y:S02]  /*2250*/  USHF.L.U32 UR18, UR23, 0x6, URZ ;  /* 0x0000000617127899 */ /* 0x000fe400080006ff */
[----:B------:R-:W-:Y:S01]  /*2260*/  ULOP3.LUT UR17, UR17, 0xfefffff8, URZ, 0xc0, !UPT ;  /* 0xfefffff811117892 */ /* 0x000fe2000f8ec0ff */
[----:B-1----:R-:W-:Y:S01]  /*2270*/  SHF.L.U32 R2, R15, 0x1f, RZ ;  /* 0x0000001f0f027819 */ /* 0x002fe200000006ff */
[----:B------:R-:W-:Y:S02]  /*2280*/  UIADD3 UR16, UPT, UPT, UR16, 0x2600, URZ ;  /* 0x0000260010107890 */ /* 0x000fe4000fffe0ff */
[----:B------:R-:W-:Y:S01]  /*2290*/  UIADD3.X UR33, UPT, UPT, URZ, UR25, URZ, UP1, !UPT ;  /* 0x00000019ff217290 */ /* 0x000fe20008ffe4ff */
[----:B------:R4:W1:Y:S01]  /*22a0*/  SYNCS.PHASECHK.TRANS64.TRYWAIT P0, [UR8+0x120], R2 ;  /* 0x00012002ff0075a7 */ /* 0x0008620008001108 */
[----:B------:R-:W-:-:S02]  /*22b0*/  ULEA UR8, UR27, UR4, 0xb ;  /* 0x000000041b087291 */ /* 0x000fc4000f8e58ff */
[----:B------:R-:W-:Y:S02]  /*22c0*/  UIADD3.X UR31, UPT, UPT, URZ, UR25, URZ, UP0, !UPT ;  /* 0x00000019ff1f7290 */ /* 0x000fe400087fe4ff */
[----:B------:R-:W-:Y:S01]  /*22d0*/  UIADD3 UR8, UPT, UPT, UR8, 0x26600, URZ ;  /* 0x0002660008087890 */ /* 0x000fe2000fffe0ff */
[----:B------:R-:W-:Y:S01]  /*22e0*/  UMOV UR28, 0x0 ;  /* 0x00000000001c7882 */ /* 0x000fe20000000000 */
[----:B------:R-:W-:Y:S01]  /*22f0*/  UMOV UR29, 0x10000000 ;  /* 0x10000000001d7882 */ /* 0x000fe20000000000 */
[----:B------:R-:W-:Y:S01]  /*2300*/  UMOV UR19, UR35 ;  /* 0x0000002300137c82 */ /* 0x000fe20008000000 */
[----:B------:R-:W-:Y:S01]  /*2310*/  UMOV UR20, UR36 ;  /* 0x0000002400147c82 */ /* 0x000fe20008000000 */
[----:B------:R-:W-:Y:S01]  /*2320*/  UMOV UR12, UR36 ;  /* 0x00000024000c7c82 */ /* 0x000fe20008000000 */
[----:B------:R-:W-:Y:S01]  /*2330*/  UMOV UR9, UR17 ;  /* 0x0000001100097c82 */ /* 0x000fe20008000000 */
[----:B------:R-:W-:Y:S01]  /*2340*/  UMOV UR10, UR18 ;  /* 0x00000012000a7c82 */ /* 0x000fe20008000000 */
[----:B------:R4:W-:Y:S01]  /*2350*/  UTMALDG.3D.2CTA [UR16], [UR32], desc[UR28] ;  /* 0x00001c10200075b4 */ /* 0x0009e20008211000 */
[----:B------:R-:W-:Y:S01]  /*2360*/  UIADD3 UR23, UPT, UPT, UR23, 0x1, URZ ;  /* 0x0000000117177890 */ /* 0x000fe2000fffe0ff */
[----:B------:R-:W-:-:S03]  /*2370*/  UMOV UR27, UR13 ;  /* 0x0000000d001b7c82 */ /* 0x000fc60008000000 */
[----:B------:R-:W-:Y:S01]  /*2380*/  UISETP.NE.AND UP0, UPT, UR23, UR26, UPT ;  /* 0x0000001a1700728c */ /* 0x000fe2000bf05270 */
[----:B------:R4:W-:Y:S08]  /*2390*/  UTMALDG.3D.2CTA [UR8], [UR30], desc[UR28] ;  /* 0x00001c081e0075b4 */ /* 0x0009f00008211000 */
[----:B----4-:R-:W-:Y:S05]  /*23a0*/  BRA.U UP0, `(.L_x_39) ;  /* 0xfffffffd00487547 */ /* 0x010fea000b83ffff */
.L_x_33:
[C---:B-1----:R-:W-:Y:S01]  /*23b0*/  LEA R2, R14.reuse, UR4, 0x3 ;  /* 0x000000040e027c11 */ /* 0x042fe2000f8e18ff */
[----:B------:R-:W-:Y:S01]  /*23c0*/  NOP ;  /* 0x0000000000007918 */ /* 0x000fe20000000000 */
[----:B--2---:R-:W-:Y:S02]  /*23d0*/  SHF.L.U32 R3, R13, 0x1f, RZ ;  /* 0x0000001f0d037819 */ /* 0x004fe400000006ff */
[----:B------:R-:W-:Y:S02]  /*23e0*/  LEA R4, R14, UR4, 0x4 ;  /* 0x000000040e047c11 */ /* 0x000fe4000f8e20ff */
[----:B------:R-:W1:Y:S02]  /*23f0*/  SYNCS.PHASECHK.TRANS64.TRYWAIT P0, [R2+URZ+0x260], R3 ;  /* 0x00026003020075a7 */ /* 0x000e6400080011ff */
[----:B-1----:R-:W-:Y:S05]  /*2400*/  @!P0 BRA `(.L_x_40) ;  /* 0x0000005800d08947 */ /* 0x002fea0003800000 */
.L_x_149:
[----:B------:R-:W2:Y:S01]  /*2410*/  LDS.128 R4, [R4+0x2f0] ;  /* 0x0002f00004047984 */ /* 0x000ea20000000c00 */
[----:B------:R-:W-:Y:S01]  /*2420*/  ISETP.GE.AND P0, PT, R40, 0x1, PT ;  /* 0x000000012800780c */ /* 0x000fe20003f06270 */
[----:B-1----:R-:W-:Y:S01]  /*2430*/  VIADD R2, R2, 0x270 ;  /* 0x0000027002027836 */ /* 0x002fe20000000000 */
[----:B------:R-:W-:Y:S01]  /*2440*/  @!PT LDS RZ, [RZ] ;  /* 0x00000000fffff984 */ /* 0x000fe20000000800 */
[----:B------:R-:W-:Y:S01]  /*2450*/  @!PT LDS RZ, [RZ] ;  /* 0x00000000fffff984 */ /* 0x000fe20000000800 */
[----:B------:R-:W-:Y:S01]  /*2460*/  @!PT LDS RZ, [RZ] ;  /* 0x00000000fffff984 */ /* 0x000fe20000000800 */
[----:B------:R-:W-:Y:S01]  /*2470*/  @!PT LDS RZ, [RZ] ;  /* 0x00000000fffff984 */ /* 0x000fe20000000800 */
[----:B------:R1:W-:Y:S06]  /*2480*/  MEMBAR.ALL.CTA ;  /* 0x0000000000007992 */ /* 0x0003ec0000008000 */
[----:B-1----:R-:W1:Y:S01]  /*2490*/  FENCE.VIEW.ASYNC.S ;  /* 0x00000000000073c6 */ /* 0x002e620000000000 */
[----:B------:R-:W-:-:S04]  /*24a0*/  PRMT R2, RZ, 0x654, R2 ;  /* 0x00000654ff027816 */ /* 0x000fc80000000002 */
[----:B-1----:R1:W-:Y:S01]  /*24b0*/  SYNCS.ARRIVE.TRANS64.RED.A1T0 RZ, [R2+URZ], RZ ;  /* 0x000000ff02ff79a7 */ /* 0x0023e200081004ff */
[----:B--2---:R-:W-:-:S13]  /*24c0*/  LOP3.LUT P2, RZ, R6, 0x1, RZ, 0xc0, !PT ;  /* 0x0000000106ff7812 */ /* 0x004fda000784c0ff */
[----:B------:R-:W-:Y:S01]  /*24d0*/  @P2 SHF.R.U32.HI R3, RZ, 0x10, R5 ;  /* 0x00000010ff032819 */ /* 0x000fe20000011605 */
[----:B------:R-:W-:Y:S01]  /*24e0*/  VOTEU.ANY UP0, P2 ;  /* 0x0000000000ff7886 */ /* 0x000fe20001000100 */
[----:B------:R-:W-:Y:S02]  /*24f0*/  @P2 MOV R11, R4 ;  /* 0x00000004000b2202 */ /* 0x000fe40000000f00 */
[----:B------:R-:W-:Y:S02]  /*2500*/  @P2 R2UR.BROADCAST UR8, R3 ;  /* 0x00000000030822ca */ /* 0x000fe400008e0000 */
[----:B------:R-:W-:-:S11]  /*2510*/  @P2 LOP3.LUT R8, R5, 0xffff, RZ, 0xc0, !PT ;  /* 0x0000ffff05082812 */ /* 0x000fd600078ec0ff */
[----:B------:R-:W-:Y:S01]  /*2520*/  @UP0 UMOV UR36, UR8 ;  /* 0x0000000800240c82 */ /* 0x000fe20008000000 */
[----:B-1----:R-:W-:Y:S05]  /*2530*/  @!P0 BRA `(.L_x_41) ;  /* 0x0000000000b88947 */ /* 0x002fea0003800000 */
[----:B------:R-:W3:Y:S01]  /*2540*/  LDC.64 R4, c[0x0][0xb18] ;  /* 0x0002c600ff047b82 */ /* 0x000ee20000000a00 */
[----:B------:R-:W-:-:S07]  /*2550*/  ISETP.NE.AND P3, PT, R40, 0x1, PT ;  /* 0x000000012800780c */ /* 0x000fce0003f65270 */
[----:B------:R-:W1:Y:S08]  /*2560*/  LDC.64 R6, c[0x0][0xb10] ;  /* 0x0002c400ff067b82 */ /* 0x000e700000000a00 */
[----:B------:R-:W2:Y:S08]  /*2570*/  LDC R18, c[0x0][0xb20] ;  /* 0x0002c800ff127b82 */ /* 0x000eb00000000800 */
[----:B------:R-:W4:Y:S01]  /*2580*/  LDC R20, c[0x0][0xb0c] ;  /* 0x0002c300ff147b82 */ /* 0x000f220000000800 */
[----:B---3--:R-:W-:Y:S01]  /*2590*/  IMAD.HI.U32 R19, R0, R5, RZ ;  /* 0x0000000500137227 */ /* 0x008fe200078e00ff */
[----:B------:R-:W-:-:S03]  /*25a0*/  ISETP.NE.AND P0, PT, R4, 0x1, PT ;  /* 0x000000010400780c */ /* 0x000fc60003f05270 */
[----:B------:R-:W-:-:S03]  /*25b0*/  IMAD.HI.U32 R5, R8, R5, RZ ;  /* 0x0000000508057227 */ /* 0x000fc600078e00ff */
[----:B------:R-:W3:Y:S01]  /*25c0*/  LDC.64 R2, c[0x0][0xb28] ;  /* 0x0002ca00ff027b82 */ /* 0x000ee20000000a00 */
[----:B-1----:R-:W-:-:S04]  /*25d0*/  IMAD.HI.U32 R22, R9, R6, RZ ;  /* 0x0000000609167227 */ /* 0x002fc800078e00ff */
[----:B------:R-:W-:Y:S01]  /*25e0*/  IMAD.HI.U32 R24, R11, R6, RZ ;  /* 0x000000060b187227 */ /* 0x000fe200078e00ff */
[----:B------:R-:W-:Y:S02]  /*25f0*/  SHF.R.U32.HI R22, RZ, R7, R22 ;  /* 0x00000007ff167219 */ /* 0x000fe40000011616 */
[-C--:B--2---:R-:W-:Y:S02]  /*2600*/  SHF.R.U32.HI R19, RZ, R18.reuse, R19 ;  /* 0x00000012ff137219 */ /* 0x084fe40000011613 */
[----:B------:R-:W-:Y:S02]  /*2610*/  SHF.R.U32.HI R5, RZ, R18, R5 ;  /* 0x00000012ff057219 */ /* 0x000fe40000011605 */
[----:B------:R-:W-:Y:S02]  /*2620*/  SEL R19, R0, R19, !P0 ;  /* 0x0000001300137207 */ /* 0x000fe40004000000 */
[----:B------:R-:W-:Y:S02]  /*2630*/  SHF.R.U32.HI R24, RZ, R7, R24 ;  /* 0x00000007ff187219 */ /* 0x000fe40000011618 */
[----:B----4-:R-:W-:-:S02]  /*2640*/  ISETP.NE.AND P1, PT, R20, 0x1, PT ;  /* 0x000000011400780c */ /* 0x010fc40003f25270 */
[----:B------:R-:W-:Y:S02]  /*2650*/  SEL R5, R8, R5, !P0 ;  /* 0x0000000508057207 */ /* 0x000fe40004000000 */
[----:B------:R-:W-:Y:S02]  /*2660*/  SEL R21, R9, R22, !P1 ;  /* 0x0000001609157207 */ /* 0x000fe40004800000 */
[----:B------:R-:W-:Y:S01]  /*2670*/  SEL R7, R11, R24, !P1 ;  /* 0x000000180b077207 */ /* 0x000fe20004800000 */
[----:B---3--:R-:W-:-:S04]  /*2680*/  IMAD.HI.U32 R22, R19, R2, RZ ;  /* 0x0000000213167227 */ /* 0x008fc800078e00ff */
[----:B------:R-:W-:Y:S01]  /*2690*/  IMAD.HI.U32 R6, R21, R2, RZ ;  /* 0x0000000215067227 */ /* 0x000fe200078e00ff */
[----:B------:R-:W-:-:S04]  /*26a0*/  @P3 SHF.R.U32.HI R19, RZ, R3, R22 ;  /* 0x00000003ff133219 */ /* 0x000fc80000011616 */
[----:B------:R-:W-:Y:S01]  /*26b0*/  @P3 SHF.R.U32.HI R21, RZ, R3, R6 ;  /* 0x00000003ff153219 */ /* 0x000fe20000011606 */
[----:B------:R-:W-:-:S04]  /*26c0*/  IMAD R19, R40, R19, RZ ;  /* 0x0000001328137224 */ /* 0x000fc800078e02ff */
[----:B------:R-:W-:Y:S01]  /*26d0*/  IMAD R6, R40, R21, RZ ;  /* 0x0000001528067224 */ /* 0x000fe200078e02ff */
[C---:B------:R-:W-:Y:S02]  /*26e0*/  ISETP.GE.AND P0, PT, R5.reuse, R19, PT ;  /* 0x000000130500720c */ /* 0x040fe40003f06270 */
[----:B------:R-:W-:Y:S02]  /*26f0*/  IADD3 R19, PT, PT, -R5, RZ, RZ ;  /* 0x000000ff05137210 */ /* 0x000fe40007ffe1ff */
[----:B------:R-:W-:Y:S01]  /*2700*/  ISETP.GE.OR P0, PT, R7, R6, P0 ;  /* 0x000000060700720c */ /* 0x000fe20000706670 */
[----:B------:R-:W-:-:S04]  /*2710*/  IMAD.HI.U32 R6, R5, R2, RZ ;  /* 0x0000000205067227 */ /* 0x000fc800078e00ff */
[----:B------:R-:W-:Y:S01]  /*2720*/  IMAD R8, R4, R19, R8 ;  /* 0x0000001304087224 */ /* 0x000fe200078e0208 */
[----:B------:R-:W-:-:S04]  /*2730*/  SHF.R.U32.HI R6, RZ, R3, R6 ;  /* 0x00000003ff067219 */ /* 0x000fc80000011606 */
[----:B------:R-:W-:-:S03]  /*2740*/  SEL R6, R5, R6, !P3 ;  /* 0x0000000605067207 */ /* 0x000fc60005800000 */
[----:B------:R-:W-:-:S04]  /*2750*/  @!P0 IMAD.HI.U32 R18, R7, R2, RZ ;  /* 0x0000000207128227 */ /* 0x000fc800078e00ff */
[----:B------:R-:W-:Y:S01]  /*2760*/  IMAD.MOV R2, RZ, RZ, -R6 ;  /* 0x000000ffff027224 */ /* 0x000fe200078e0a06 */
[----:B------:R-:W-:-:S03]  /*2770*/  @!P0 SHF.R.U32.HI R18, RZ, R3, R18 ;  /* 0x00000003ff128219 */ /* 0x000fc60000011612 */
[----:B------:R-:W-:Y:S01]  /*2780*/  IMAD R2, R40, R2, R5 ;  /* 0x0000000228027224 */ /* 0x000fe200078e0205 */
        /* <DEDUP_REMOVED lines=9> */
.L_x_41:
[----:B------:R-:W1:Y:S02]  /*2820*/  LDCU UR8, c[0x0][0xb30] ;  /* 0x00016600ff0877ac */ /* 0x000e640008000800 */
[----:B-1----:R-:W-:-:S09]  /*2830*/  UISETP.NE.AND UP0, UPT, UR8, 0x1, UPT ;  /* 0x000000010800788c */ /* 0x002fd2000bf05270 */
[----:B------:R-:W-:Y:S05]  /*2840*/  BRA.U UP0, `(.L_x_42) ;  /* 0x0000000100407547 */ /* 0x000fea000b800000 */
[----:B------:R-:W1:Y:S08]  /*2850*/  LDC.64 R4, c[0x0][0xb10] ;  /* 0x0002c400ff047b82 */ /* 0x000e700000000a00 */
[----:B------:R-:W2:Y:S08]  /*2860*/  LDC.64 R2, c[0x0][0xb18] ;  /* 0x0002c600ff027b82 */ /* 0x000eb00000000a00 */
[----:B------:R-:W4:Y:S08]  /*2870*/  LDC R6, c[0x0][0xb20] ;  /* 0x0002c800ff067b82 */ /* 0x000f300000000800 */
[----:B------:R-:W3:Y:S01]  /*2880*/  LDC R18, c[0x0][0xb0c] ;  /* 0x0002c300ff127b82 */ /* 0x000ee20000000800 */
[----:B-1----:R-:W-:-:S05]  /*2890*/  IMAD.HI.U32 R4, R11, R4, RZ ;  /* 0x000000040b047227 */ /* 0x002fca00078e00ff */
[----:B------:R-:W-:Y:S01]  /*28a0*/  SHF.R.U32.HI R4, RZ, R5, R4 ;  /* 0x00000005ff047219 */ /* 0x000fe20000011604 */
[----:B--2---:R-:W-:Y:S01]  /*28b0*/  IMAD.HI.U32 R3, R8, R3, RZ ;  /* 0x0000000308037227 */ /* 0x004fe200078e00ff */
[----:B------:R-:W-:-:S04]  /*28c0*/  ISETP.NE.AND P0, PT, R2, 0x1, PT ;  /* 0x000000010200780c */ /* 0x000fc80003f05270 */
[----:B----4-:R-:W-:-:S04]  /*28d0*/  SHF.R.U32.HI R3, RZ, R6, R3 ;  /* 0x00000006ff037219 */ /* 0x010fc80000011603 */
[----:B------:R-:W-:Y:S02]  /*28e0*/  SEL R3, R8, R3, !P0 ;  /* 0x0000000308037207 */ /* 0x000fe40004000000 */
[----:B---3--:R-:W-:-:S04]  /*28f0*/  ISETP.NE.AND P1, PT, R18, 0x1, PT ;  /* 0x000000011200780c */ /* 0x008fc80003f25270 */
[----:B------:R-:W-:-:S05]  /*2900*/  SEL R4, R11, R4, !P1 ;  /* 0x000000040b047207 */ /* 0x000fca0004800000 */
[----:B------:R-:W-:Y:S02]  /*2910*/  IMAD.IADD R5, R3, 0x1, -R4 ;  /* 0x0000000103057824 */ /* 0x000fe400078e0a04 */
[----:B------:R-:W-:Y:S02]  /*2920*/  IMAD.IADD R3, R4, 0x1, -R3 ;  /* 0x0000000104037824 */ /* 0x000fe400078e0a03 */
[----:B------:R-:W-:Y:S02]  /*2930*/  IMAD R11, R5, R18, R11 ;  /* 0x00000012050b7224 */ /* 0x000fe400078e020b */
[----:B------:R-:W-:-:S07]  /*2940*/  IMAD R8, R3, R2, R8 ;  /* 0x0000000203087224 */ /* 0x000fce00078e0208 */
.L_x_42:
[----:B------:R-:W-:Y:S01]  /*2950*/  VIADD R14, R14, 0x1 ;  /* 0x000000010e0e7836 */ /* 0x000fe20000000000 */
[----:B------:R-:W-:Y:S01]  /*2960*/  PLOP3.LUT P1, PT, PT, PT, PT, 0x80, 0x8 ;  /* 0x000000000008781c */ /* 0x000fe20003f2f070 */
[----:B------:R-:W-:Y:S02]  /*2970*/  IMAD.IADD R97, R11, 0x1, R96 ;  /* 0x000000010b617824 */ /* 0x000fe400078e0260 */
[----:B------:R-:W-:Y:S01]  /*2980*/  IMAD.IADD R98, R8, 0x1, R81 ;  /* 0x0000000108627824 */ /* 0x000fe200078e0251 */
[----:B------:R-:W-:-:S04]  /*2990*/  ISETP.NE.AND P0, PT, R14, 0x2, PT ;  /* 0x000000020e00780c */ /* 0x000fc80003f05270 */
[----:B------:R-:W-:Y:S02]  /*29a0*/  SEL R2, RZ, 0x1, P0 ;  /* 0x00000001ff027807 */ /* 0x000fe40000000000 */
[----:B------:R-:W-:Y:S02]  /*29b0*/  SEL R14, R14, RZ, P0 ;  /* 0x000000ff0e0e7207 */ /* 0x000fe40000000000 */
[----:B------:R-:W-:Y:S01]  /*29c0*/  LOP3.LUT R13, R13, R2, RZ, 0x3c, !PT ;  /* 0x000000020d0d7212 */ /* 0x000fe200078e3cff */
[----:B------:R-:W-:Y:S06]  /*29d0*/  @P2 BRA `(.L_x_43) ;  /* 0xfffffff000582947 */ /* 0x000fec000383ffff */
[----:B------:R-:W-:Y:S01]  /*29e0*/  UIADD3 UR4, UPT, UPT, UR4, 0x120, URZ ;  /* 0x0000012004047890 */ /* 0x000fe2000fffe0ff */
[----:B------:R-:W-:-:S03]  /*29f0*/  SHF.L.U32 R3, R15, 0x1f, RZ ;  /* 0x0000001f0f037819 */ /* 0x000fc600000006ff */
[----:B------:R-:W-:-:S09]  /*2a00*/  ULEA UR5, UR13, UR4, 0x3 ;  /* 0x000000040d057291 */ /* 0x000fd2000f8e18ff */
[----:B------:R-:W1:Y:S02]  /*2a10*/  SYNCS.PHASECHK.TRANS64.TRYWAIT P0, [UR5], R3 ;  /* 0x00000003ff0075a7 */ /* 0x000e640008001105 */
[----:B-1----:R-:W-:Y:S05]  /*2a20*/  @!P0 BRA `(.L_x_44) ;  /* 0x00000054005c8947 */ /* 0x002fea0003800000 */
.L_x_151:
[----:B------:R-:W-:-:S04]  /*2a30*/  UIADD3 UR6, UPT, UPT, UR13, 0x1, URZ ;  /* 0x000000010d067890 */ /* 0x000fc8000fffe0ff */
[----:B------:R-:W-:-:S04]  /*2a40*/  UISETP.NE.AND UP0, UPT, UR6, 0x24, UPT ;  /* 0x000000240600788c */ /* 0x000fc8000bf05270 */
[----:B------:R-:W-:Y:S02]  /*2a50*/  USEL UR7, URZ, 0x1, UP0 ;  /* 0x00000001ff077887 */ /* 0x000fe40008000000 */
[----:B------:R-:W-:-:S04]  /*2a60*/  USEL UR6, UR6, URZ, UP0 ;  /* 0x000000ff06067287 */ /* 0x000fc80008000000 */
[----:B------:R-:W-:Y:S01]  /*2a70*/  ULEA UR5, UR6, UR4, 0x3 ;  /* 0x0000000406057291 */ /* 0x000fe2000f8e18ff */
[----:B------:R-:W-:-:S04]  /*2a80*/  LOP3.LUT R2, R15, UR7, RZ, 0x3c, !PT ;  /* 0x000000070f027c12 */ /* 0x000fc8000f8e3cff */
[----:B-1----:R-:W-:-:S04]  /*2a90*/  SHF.L.U32 R3, R2, 0x1f, RZ ;  /* 0x0000001f02037819 */ /* 0x002fc800000006ff */
[----:B------:R-:W1:Y:S02]  /*2aa0*/  SYNCS.PHASECHK.TRANS64.TRYWAIT P0, [UR5], R3 ;  /* 0x00000003ff0075a7 */ /* 0x000e640008001105 */
[----:B-1----:R-:W-:Y:S05]  /*2ab0*/  @!P0 BRA `(.L_x_45) ;  /* 0x0000005400508947 */ /* 0x002fea0003800000 */
.L_x_153:
        /* <DEDUP_REMOVED lines=9> */
.L_x_155:
        /* <DEDUP_REMOVED lines=9> */
.L_x_157:
        /* <DEDUP_REMOVED lines=9> */
.L_x_159:
        /* <DEDUP_REMOVED lines=9> */
.L_x_161:
        /* <DEDUP_REMOVED lines=9> */
.L_x_163:
        /* <DEDUP_REMOVED lines=9> */
.L_x_165:
        /* <DEDUP_REMOVED lines=9> */
.L_x_167:
        /* <DEDUP_REMOVED lines=9> */
.L_x_169:
        /* <DEDUP_REMOVED lines=9> */
.L_x_171:
        /* <DEDUP_REMOVED lines=9> */
.L_x_173:
        /* <DEDUP_REMOVED lines=9> */
.L_x_175:
        /* <DEDUP_REMOVED lines=9> */
.L_x_177:
        /* <DEDUP_REMOVED lines=9> */
.L_x_179:
        /* <DEDUP_REMOVED lines=9> */
.L_x_181:
        /* <DEDUP_REMOVED lines=9> */
.L_x_183:
        /* <DEDUP_REMOVED lines=9> */
.L_x_185:
        /* <DEDUP_REMOVED lines=9> */
.L_x_187:
        /* <DEDUP_REMOVED lines=9> */
.L_x_189:
        /* <DEDUP_REMOVED lines=9> */
.L_x_191:
        /* <DEDUP_REMOVED lines=9> */
.L_x_193:
        /* <DEDUP_REMOVED lines=9> */
.L_x_195:
        /* <DEDUP_REMOVED lines=9> */
.L_x_197:
        /* <DEDUP_REMOVED lines=9> */
.L_x_199:
        /* <DEDUP_REMOVED lines=9> */
.L_x_201:
        /* <DEDUP_REMOVED lines=9> */
.L_x_203:
        /* <DEDUP_REMOVED lines=9> */
.L_x_205:
        /* <DEDUP_REMOVED lines=9> */
.L_x_207:
        /* <DEDUP_REMOVED lines=9> */
.L_x_209:
        /* <DEDUP_REMOVED lines=9> */
.L_x_211:
        /* <DEDUP_REMOVED lines=9> */
.L_x_213:
        /* <DEDUP_REMOVED lines=9> */
.L_x_215:
        /* <DEDUP_REMOVED lines=9> */
.L_x_217:
        /* <DEDUP_REMOVED lines=9> */
.L_x_219:
[----:B------:R-:W-:-:S04]  /*3d50*/  UIADD3 UR6, UPT, UPT, UR6, 0x1, URZ ;  /* 0x0000000106067890 */ /* 0x000fc8000fffe0ff */
[----:B------:R-:W-:-:S04]  /*3d60*/  UISETP.NE.AND UP0, UPT, UR6, 0x24, UPT ;  /* 0x000000240600788c */ /* 0x000fc8000bf05270 */
[----:B------:R-:W-:Y:S02]  /*3d70*/  USEL UR5, URZ, 0x1, UP0 ;  /* 0x00000001ff057887 */ /* 0x000fe40008000000 */
[----:B------:R-:W-:-:S04]  /*3d80*/  USEL UR6, UR6, URZ, UP0 ;  /* 0x000000ff06067287 */ /* 0x000fc80008000000 */
[----:B------:R-:W-:Y:S01]  /*3d90*/  ULEA UR6, UR6, UR4, 0x3 ;  /* 0x0000000406067291 */ /* 0x000fe2000f8e18ff */
[----:B-1----:R-:W-:-:S04]  /*3da0*/  LOP3.LUT R3, R2, UR5, RZ, 0x3c, !PT ;  /* 0x0000000502037c12 */ /* 0x002fc8000f8e3cff */
[----:B------:R-:W-:Y:S01]  /*3db0*/  SHF.L.U32 R3, R3, 0x1f, RZ ;  /* 0x0000001f03037819 */ /* 0x000fe200000006ff */
[----:B---3--:R-:W-:-:S07]  /*3dc0*/  IMAD.U32 R0, RZ, RZ, UR6 ;  /* 0x00000006ff007e24 */ /* 0x008fce000f8e00ff */
.L_x_79:
[----:B-1----:R1:W2:Y:S02]  /*3dd0*/  SYNCS.PHASECHK.TRANS64.TRYWAIT P0, [R0+URZ], R3 ;  /* 0x00000003000075a7 */ /* 0x0022a400080011ff */
[----:B--2---:R-:W-:Y:S05]  /*3de0*/  @!P0 NANOSLEEP.SYNCS 0x989680 ;  /* 0x009896800000895d */ /* 0x004fea0003900000 */
[----:B------:R-:W2:Y:S02]  /*3df0*/  @!P0 SYNCS.PHASECHK.TRANS64 P0, [R0+URZ], R3 ;  /* 0x00000003000085a7 */ /* 0x000ea400080010ff */
[----:B--2---:R-:W-:Y:S05]  /*3e00*/  @P0 EXIT ;  /* 0x000000000000094d */ /* 0x004fea0003800000 */
[----:B------:R-:W-:Y:S05]  /*3e10*/  BRA `(.L_x_79) ;  /* 0xfffffffc00ec7947 */ /* 0x000fea000383ffff */
.L_x_23:
[----:B------:R-:W-:-:S04]  /*3e20*/  UISETP.NE.AND UP1, UPT, UR37, URZ, UPT ;  /* 0x000000ff2500728c */ /* 0x000fc8000bf25270 */
[----:B------:R-:W-:-:S09]  /*3e30*/  UISETP.NE.OR UP1, UPT, UR10, 0x1, UP1 ;  /* 0x000000010a00788c */ /* 0x000fd20008f25670 */
[----:B------:R-:W-:Y:S05]  /*3e40*/  BRA.U UP1, `(.L_x_80) ;  /* 0x00000005014c7547 */ /* 0x000fea000b800000 */
[----:B------:R-:W-:Y:S01]  /*3e50*/  HFMA2 R11, -RZ, RZ, 0, 0 ;  /* 0x00000000ff0b7431 */ /* 0x000fe200000001ff */
[----:B------:R-:W-:Y:S01]  /*3e60*/  ISETP.GE.U32.AND P2, PT, R10, 0x2, PT ;  /* 0x000000020a00780c */ /* 0x000fe20003f46070 */
[----:B------:R-:W-:Y:S01]  /*3e70*/  IMAD.MOV.U32 R12, RZ, RZ, 0x1 ;  /* 0x00000001ff0c7424 */ /* 0x000fe200078e00ff */
[----:B------:R-:W-:Y:S01]  /*3e80*/  CS2R R8, SRZ ;  /* 0x0000000000087805 */ /* 0x000fe2000001ff00 */
[----:B------:R-:W-:Y:S01]  /*3e90*/  IMAD.MOV.U32 R3, RZ, RZ, RZ ;  /* 0x000000ffff037224 */ /* 0x000fe200078e00ff */
[----:B------:R-:W-:Y:S01]  /*3ea0*/  UMOV UR4, 0x400 ;  /* 0x0000040000047882 */ /* 0x000fe20000000000 */
[----:B------:R-:W-:Y:S01]  /*3eb0*/  UMOV UR6, URZ ;  /* 0x000000ff00067c82 */ /* 0x000fe20008000000 */
[----:B------:R-:W-:-:S12]  /*3ec0*/  ULEA UR37, UR37, UR4, 0x18 ;  /* 0x0000000425257291 */ /* 0x000fd8000f8ec0ff */
.L_x_84:
[----:B------:R-:W-:Y:S02]  /*3ed0*/  LEA R0, R3, UR37, 0x3 ;  /* 0x0000002503007c11 */ /* 0x000fe4000f8e18ff */
[----:B------:R-:W-:-:S03]  /*3ee0*/  SHF.L.U32 R5, R8, 0x1f, RZ ;  /* 0x0000001f08057819 */ /* 0x000fc600000006ff */
[----:B------:R-:W-:Y:S01]  /*3ef0*/  VIADD R4, R0, 0x2d0 ;  /* 0x000002d000047836 */ /* 0x000fe20000000000 */
[----:B------:R-:W1:Y:S02]  /*3f00*/  SYNCS.PHASECHK.TRANS64.TRYWAIT P0, [R0+URZ+0x2c0], R5 ;  /* 0x0002c005000075a7 */ /* 0x000e6400080011ff */
[----:B-1----:R-:W-:Y:S05]  /*3f10*/  @!P0 BRA `(.L_x_81) ;  /* 0x0000004c00688947 */ /* 0x002fea0003800000 */
.L_x_220:
[----:B------:R-:W-:Y:S01]  /*3f20*/  ULEA UR5, UR6, UR37, 0x3 ;  /* 0x0000002506057291 */ /* 0x000fe2000f8e18ff */
[----:B------:R-:W-:Y:S01]  /*3f30*/  PRMT R4, RZ, 0x654, R4 ;  /* 0x00000654ff047816 */ /* 0x000fe20000000004 */
[----:B-1----:R-:W-:Y:S01]  /*3f40*/  @!P2 IMAD.MOV.U32 R5, RZ, RZ, 0x10 ;  /* 0x00000010ff05a424 */ /* 0x002fe200078e00ff */
[----:B------:R-:W-:Y:S01]  /*3f50*/  SHF.L.U32 R7, R12, 0x1f, RZ ;  /* 0x0000001f0c077819 */ /* 0x000fe200000006ff */
[----:B------:R-:W-:Y:S01]  /*3f60*/  UIADD3 UR4, UPT, UPT, UR5, 0x260, URZ ;  /* 0x0000026005047890 */ /* 0x000fe2000fffe0ff */
[----:B------:R1:W-:Y:S05]  /*3f70*/  SYNCS.ARRIVE.TRANS64.RED.A1T0 RZ, [R4+URZ], RZ ;  /* 0x000000ff04ff79a7 */ /* 0x0003ea00081004ff */
[----:B------:R-:W-:Y:S01]  /*3f80*/  IMAD.U32 R13, RZ, RZ, UR4 ;  /* 0x00000004ff0d7e24 */ /* 0x000fe2000f8e00ff */
[----:B------:R-:W2:Y:S04]  /*3f90*/  SYNCS.PHASECHK.TRANS64.TRYWAIT P0, [UR5+0x270], R7 ;  /* 0x00027007ff0075a7 */ /* 0x000ea80008001105 */
[----:B------:R-:W-:Y:S01]  /*3fa0*/  PRMT R13, R10, 0x654, R13 ;  /* 0x000006540a0d7816 */ /* 0x000fe2000000000d */
[----:B-12---:R-:W-:Y:S06]  /*3fb0*/  @!P0 BRA `(.L_x_82) ;  /* 0x0000004c00548947 */ /* 0x006fec0003800000 */
.L_x_222:
[----:B------:R-:W-:Y:S01]  /*3fc0*/  ULEA UR4, UR6, UR37, 0x4 ;  /* 0x0000002506047291 */ /* 0x000fe2000f8e20ff */
[----:B------:R-:W-:Y:S01]  /*3fd0*/  SEL R2, R13, R2, !P2 ;  /* 0x000000020d027207 */ /* 0x000fe20005000000 */
[----:B------:R-:W-:Y:S01]  /*3fe0*/  UIADD3 UR5, UPT, UPT, UR5, 0x260, URZ ;  /* 0x0000026005057890 */ /* 0x000fe2000fffe0ff */
[----:B-1----:R-:W-:Y:S01]  /*3ff0*/  LEA R0, R11, UR37, 0x3 ;  /* 0x000000250b007c11 */ /* 0x002fe2000f8e18ff */
[----:B------:R-:W-:Y:S01]  /*4000*/  UIADD3 UR4, UPT, UPT, UR4, 0x2f0, URZ ;  /* 0x000002f004047890 */ /* 0x000fe2000fffe0ff */
[----:B------:R1:W-:Y:S01]  /*4010*/  @!P2 SYNCS.ARRIVE.TRANS64.RED RZ, [R2+URZ], R5 ;  /* 0x0000000502ffa9a7 */ /* 0x0003e200080004ff */
[----:B------:R-:W-:Y:S01]  /*4020*/  UIADD3 UR6, UPT, UPT, UR6, 0x1, URZ ;  /* 0x0000000106067890 */ /* 0x000fe2000fffe0ff */
[----:B------:R-:W-:-:S03]  /*4030*/  VIADD R3, R3, 0x1 ;  /* 0x0000000103037836 */ /* 0x000fc60000000000 */
[----:B------:R-:W-:Y:S02]  /*4040*/  UISETP.NE.AND UP0, UPT, UR6, 0x2, UPT ;  /* 0x000000020600788c */ /* 0x000fe4000bf05270 */
[----:B------:R-:W-:Y:S01]  /*4050*/  ISETP.NE.AND P0, PT, R3, 0x2, PT ;  /* 0x000000020300780c */ /* 0x000fe20003f05270 */
[----:B------:R-:W-:Y:S06]  /*4060*/  UGETNEXTWORKID.BROADCAST [UR4], [UR5] ;  /* 0x00000000040073ca */ /* 0x000fec0008000100 */
[----:B------:R-:W-:Y:S02]  /*4070*/  USEL UR4, URZ, 0x1, UP0 ;  /* 0x00000001ff047887 */ /* 0x000fe40008000000 */
[----:B------:R-:W-:-:S04]  /*4080*/  USEL UR6, UR6, URZ, UP0 ;  /* 0x000000ff06067287 */ /* 0x000fc80008000000 */
[----:B------:R-:W-:Y:S02]  /*4090*/  LOP3.LUT R12, R12, UR4, RZ, 0x3c, !PT ;  /* 0x000000040c0c7c12 */ /* 0x000fe4000f8e3cff */
[----:B-1----:R-:W-:-:S04]  /*40a0*/  SHF.L.U32 R5, R9, 0x1f, RZ ;  /* 0x0000001f09057819 */ /* 0x002fc800000006ff */
[----:B------:R-:W1:Y:S02]  /*40b0*/  SYNCS.PHASECHK.TRANS64.TRYWAIT P1, [R0+URZ+0x260], R5 ;  /* 0x00026005000075a7 */ /* 0x000e6400080211ff */
[----:B-1----:R-:W-:Y:S05]  /*40c0*/  @!P1 BRA `(.L_x_83) ;  /* 0x0000004c00289947 */ /* 0x002fea0003800000 */
.L_x_223:
[----:B------:R-:W-:Y:S01]  /*40d0*/  LEA R4, R11, UR37, 0x4 ;  /* 0x000000250b047c11 */ /* 0x000fe2000f8e20ff */
[----:B-1----:R-:W-:Y:S01]  /*40e0*/  VIADD R0, R0, 0x270 ;  /* 0x0000027000007836 */ /* 0x002fe20000000000 */
[----:B------:R-:W-:Y:S01]  /*40f0*/  SEL R3, R3, RZ, P0 ;  /* 0x000000ff03037207 */ /* 0x000fe20000000000 */
[----:B------:R-:W-:-:S03]  /*4100*/  VIADD R11, R11, 0x1 ;  /* 0x000000010b0b7836 */ /* 0x000fc60000000000 */
[----:B------:R-:W1:Y:S01]  /*4110*/  LDS.128 R4, [R4+0x2f0] ;  /* 0x0002f00004047984 */ /* 0x000e620000000c00 */
[----:B------:R-:W-:Y:S02]  /*4120*/  PRMT R0, RZ, 0x654, R0 ;  /* 0x00000654ff007816 */ /* 0x000fe40000000000 */
[C---:B------:R-:W-:Y:S01]  /*4130*/  ISETP.NE.AND P1, PT, R11.reuse, 0x2, PT ;  /* 0x000000020b00780c */ /* 0x040fe20003f25270 */
[----:B------:R-:W-:Y:S01]  /*4140*/  @!PT LDS RZ, [RZ] ;  /* 0x00000000fffff984 */ /* 0x000fe20000000800 */
[----:B------:R-:W-:Y:S01]  /*4150*/  @!PT LDS RZ, [RZ] ;  /* 0x00000000fffff984 */ /* 0x000fe20000000800 */
[----:B------:R-:W-:Y:S01]  /*4160*/  @!PT LDS RZ, [RZ] ;  /* 0x00000000fffff984 */ /* 0x000fe20000000800 */
[----:B------:R-:W-:Y:S01]  /*4170*/  @!PT LDS RZ, [RZ] ;  /* 0x00000000fffff984 */ /* 0x000fe20000000800 */
[----:B------:R2:W-:Y:S06]  /*4180*/  MEMBAR.ALL.CTA ;  /* 0x0000000000007992 */ /* 0x0005ec0000008000 */
[----:B--2---:R-:W2:Y:S01]  /*4190*/  FENCE.VIEW.ASYNC.S ;  /* 0x00000000000073c6 */ /* 0x004ea20000000000 */
[----:B------:R-:W-:Y:S01]  /*41a0*/  SEL R11, R11, RZ, P1 ;  /* 0x000000ff0b0b7207 */ /* 0x000fe20000800000 */
[----:B--2---:R2:W-:Y:S01]  /*41b0*/  SYNCS.ARRIVE.TRANS64.RED.A1T0 RZ, [R0+URZ], RZ ;  /* 0x000000ff00ff79a7 */ /* 0x0045e200081004ff */
[----:B-1----:R-:W-:-:S02]  /*41c0*/  LOP3.LUT P3, RZ, R6, 0x1, RZ, 0xc0, !PT ;  /* 0x0000000106ff7812 */ /* 0x002fc4000786c0ff */
[----:B------:R-:W-:-:S04]  /*41d0*/  SEL R5, RZ, 0x1, P0 ;  /* 0x00000001ff057807 */ /* 0x000fc80000000000 */
[----:B------:R-:W-:Y:S02]  /*41e0*/  LOP3.LUT R8, R8, R5, RZ, 0x3c, !PT ;  /* 0x0000000508087212 */ /* 0x000fe400078e3cff */
[----:B--2---:R-:W-:-:S04]  /*41f0*/  SEL R0, RZ, 0x1, P1 ;  /* 0x00000001ff007807 */ /* 0x004fc80000800000 */
[----:B------:R-:W-:Y:S01]  /*4200*/  LOP3.LUT R9, R9, R0, RZ, 0x3c, !PT ;  /* 0x0000000009097212 */ /* 0x000fe200078e3cff */
[----:B------:R-:W-:Y:S06]  /*4210*/  @P3 BRA `(.L_x_84) ;  /* 0xfffffffc002c3947 */ /* 0x000fec000383ffff */
[----:B------:R-:W-:Y:S01]  /*4220*/  ULEA UR5, UR6, UR37, 0x3 ;  /* 0x0000002506057291 */ /* 0x000fe2000f8e18ff */
[----:B------:R-:W-:-:S08]  /*4230*/  SHF.L.U32 R3, R12, 0x1f, RZ ;  /* 0x0000001f0c037819 */ /* 0x000fd000000006ff */
[----:B------:R-:W1:Y:S02]  /*4240*/  SYNCS.PHASECHK.TRANS64 P0, [UR5+0x270], R3 ;  /* 0x00027003ff0075a7 */ /* 0x000e640008001005 */
[----:B-1----:R-:W-:Y:S05]  /*4250*/  @P0 BRA `(.L_x_85) ;  /* 0x0000000000080947 */ /* 0x002fea0003800000 */
[----:B------:R-:W1:Y:S02]  /*4260*/  SYNCS.PHASECHK.TRANS64.TRYWAIT P0, [UR5+0x270], R3 ;  /* 0x00027003ff0075a7 */ /* 0x000e640008001105 */
[----:B-1----:R-:W-:Y:S05]  /*4270*/  @!P0 BRA `(.L_x_86) ;  /* 0x0000004800d08947 */ /* 0x002fea0003800000 */
.L_x_85:
[----:B------:R-:W-:-:S04]  /*4280*/  UIADD3 UR4, UPT, UPT, UR6, 0x1, URZ ;  /* 0x0000000106047890 */ /* 0x000fc8000fffe0ff */
[----:B------:R-:W-:-:S04]  /*4290*/  UISETP.NE.AND UP0, UPT, UR4, 0x2, UPT ;  /* 0x000000020400788c */ /* 0x000fc8000bf05270 */
[----:B------:R-:W-:Y:S02]  /*42a0*/  USEL UR7, URZ, 0x1, UP0 ;  /* 0x00000001ff077887 */ /* 0x000fe40008000000 */
[----:B------:R-:W-:-:S04]  /*42b0*/  USEL UR4, UR4, URZ, UP0 ;  /* 0x000000ff04047287 */ /* 0x000fc80008000000 */
[----:B------:R-:W-:Y:S01]  /*42c0*/  ULEA UR4, UR4, UR37, 0x3 ;  /* 0x0000002504047291 */ /* 0x000fe2000f8e18ff */
[----:B-1----:R-:W-:-:S04]  /*42d0*/  LOP3.LUT R3, R12, UR7, RZ, 0x3c, !PT ;  /* 0x000000070c037c12 */ /* 0x002fc8000f8e3cff */
[----:B------:R-:W-:-:S04]  /*42e0*/  SHF.L.U32 R0, R3, 0x1f, RZ ;  /* 0x0000001f03007819 */ /* 0x000fc800000006ff */
[----:B------:R-:W1:Y:S02]  /*42f0*/  SYNCS.PHASECHK.TRANS64 P0, [UR4+0x270], R0 ;  /* 0x00027000ff0075a7 */ /* 0x000e640008001004 */
[----:B-1----:R-:W-:Y:S05]  /*4300*/  @P0 EXIT ;  /* 0x000000000000094d */ /* 0x002fea0003800000 */
[----:B------:R-:W-:Y:S02]  /*4310*/  SHF.L.U32 R3, R3, 0x1f, RZ ;  /* 0x0000001f03037819 */ /* 0x000fe400000006ff */
[----:B------:R-:W-:-:S07]  /*4320*/  MOV R0, UR4 ;  /* 0x0000000400007c02 */ /* 0x000fce0008000f00 */
.L_x_87:
[----:B-1----:R1:W2:Y:S02]  /*4330*/  SYNCS.PHASECHK.TRANS64.TRYWAIT P0, [R0+URZ+0x270], R3 ;  /* 0x00027003000075a7 */ /* 0x0022a400080011ff */
[----:B--2---:R-:W-:Y:S05]  /*4340*/  @!P0 NANOSLEEP.SYNCS 0x989680 ;  /* 0x009896800000895d */ /* 0x004fea0003900000 */
[----:B------:R-:W2:Y:S02]  /*4350*/  @!P0 SYNCS.PHASECHK.TRANS64 P0, [R0+URZ+0x270], R3 ;  /* 0x00027003000085a7 */ /* 0x000ea400080010ff */
[----:B--2---:R-:W-:Y:S05]  /*4360*/  @P0 EXIT ;  /* 0x000000000000094d */ /* 0x004fea0003800000 */
[----:B------:R-:W-:Y:S05]  /*4370*/  BRA `(.L_x_87) ;  /* 0xfffffffc00ec7947 */ /* 0x000fea000383ffff */
.L_x_80:
[----:B------:R-:W-:Y:S05]  /*4380*/  BRA.U UP4, `(.L_x_88) ;  /* 0x0000001104a07547 */ /* 0x000fea000b800000 */
[----:B------:R-:W-:Y:S01]  /*4390*/  UMOV UR6, 0x40 ;  /* 0x0000004000067882 */ /* 0x000fe20000000000 */
[----:B------:R-:W-:Y:S01]  /*43a0*/  NOP ;  /* 0x0000000000007918 */ /* 0x000fe20000000000 */
[----:B------:R-:W-:Y:S01]  /*43b0*/  ULEA UR6, UR37, UR6, 0x18 ;  /* 0x0000000625067291 */ /* 0x000fe2000f8ec0ff */
[----:B------:R-:W-:Y:S02]  /*43c0*/  UMOV UR7, 0x400 ;  /* 0x0000040000077882 */ /* 0x000fe40000000000 */
[----:B------:R-:W-:-:S06]  /*43d0*/  ULEA UR37, UR37, UR7, 0x18 ;  /* 0x0000000725257291 */ /* 0x000fcc000f8ec0ff */
[----:B------:R-:W1:Y:S02]  /*43e0*/  LDS.U8 R2, [UR6+0x1c] ;  /* 0x00001c06ff027984 */ /* 0x000e640008000000 */
[----:B-1----:R-:W-:-:S13]  /*43f0*/  ISETP.NE.AND P0, PT, R2, RZ, PT ;  /* 0x000000ff0200720c */ /* 0x002fda0003f05270 */
[----:B------:R-:W-:Y:S05]  /*4400*/  @P0 BRA `(.L_x_89) ;  /* 0x0000000400080947 */ /* 0x000fea0003800000 */
[----:B------:R-:W-:Y:S02]  /*4410*/  UISETP.NE.U32.AND UP0, UPT, UR5, 0x1, UPT ;  /* 0x000000010500788c */ /* 0x000fe4000bf05070 */
[----:B------:R-:W-:-:S07]  /*4420*/  UIADD3 UR8, UPT, UPT, UR6, 0x8, URZ ;  /* 0x0000000806087890 */ /* 0x000fce000fffe0ff */
[----:B------:R-:W-:Y:S05]  /*4430*/  BRA.U !UP0, `(.L_x_90) ;  /* 0x00000001089c7547 */ /* 0x000fea000b800000 */
[----:B------:R-:W-:Y:S01]  /*4440*/  ELECT P0, URZ, PT ;  /* 0x0000000000ff782f */ /* 0x000fe20003800000 */
[----:B------:R-:W-:-:S12]  /*4450*/  BSSY B0, `(.L_x_90) ;  /* 0x0000025000007945 */ /* 0x000fd80003800000 */
[----:B------:R-:W-:Y:S05]  /*4460*/  @!P0 BRA `(.L_x_91) ;  /* 0x00000000008c8947 */ /* 0x000fea0003800000 */
[----:B------:R-:W-:-:S05]  /*4470*/  UMOV UR7, 0x10 ;  /* 0x0000001000077882 */ /* 0x000fca0000000000 */
[----:B------:R-:W-:Y:S04]  /*4480*/  DEPBAR.LE SB1, 0x36 ;  /* 0x00009d800000791a */ /* 0x000fe80000000000 */
[----:B------:R-:W1:Y:S02]  /*4490*/  UTCATOMSWS.2CTA.FIND_AND_SET.ALIGN UP1, UR7, UR7 ;  /* 0x00000007000775e3 */ /* 0x000e640008220800 */
[----:B-1----:R-:W-:Y:S01]  /*44a0*/  MOV R11, UR7 ;  /* 0x00000007000b7c02 */ /* 0x002fe20008000f00 */
[----:B------:R-:W-:Y:S06]  /*44b0*/  BRA.U UP1, `(.L_x_92) ;  /* 0x0000000101187547 */ /* 0x000fec000b800000 */
.L_x_93:
[----:B------:R-:W-:Y:S05]  /*44c0*/  NANOSLEEP 0x64 ;  /* 0x000000640000795d */ /* 0x000fea0003800000 */
[----:B------:R-:W-:-:S05]  /*44d0*/  UMOV UR7, 0x10 ;  /* 0x0000001000077882 */ /* 0x000fca0000000000 */
[----:B------:R-:W-:Y:S04]  /*44e0*/  DEPBAR.LE SB1, 0x36 ;  /* 0x00009d800000791a */ /* 0x000fe80000000000 */
[----:B------:R-:W1:Y:S02]  /*44f0*/  UTCATOMSWS.2CTA.FIND_AND_SET.ALIGN UP1, UR7, UR7 ;  /* 0x00000007000775e3 */ /* 0x000e640008220800 */
[----:B-1----:R-:W-:Y:S01]  /*4500*/  MOV R11, UR7 ;  /* 0x00000007000b7c02 */ /* 0x002fe20008000f00 */
[----:B------:R-:W-:Y:S05]  /*4510*/  BRA.U !UP1, `(.L_x_93) ;  /* 0xfffffffd09e87547 */ /* 0x000fea000b83ffff */
.L_x_92:
[----:B------:R-:W1:Y:S01]  /*4520*/  LDS R5, [UR6+0x10] ;  /* 0x00001006ff057984 */ /* 0x000e620008000800 */
[----:B------:R-:W-:Y:S01]  /*4530*/  IMAD.U32 R3, RZ, RZ, UR37 ;  /* 0x00000025ff037e24 */ /* 0x000fe2000f8e00ff */
[----:B------:R-:W-:-:S03]  /*4540*/  MOV R2, UR4 ;  /* 0x0000000400027c02 */ /* 0x000fc60008000f00 */
[----:B------:R-:W-:Y:S01]  /*4550*/  VIADD R3, R3, 0x310 ;  /* 0x0000031003037836 */ /* 0x000fe20000000000 */
[----:B-1----:R-:W-:-:S04]  /*4560*/  SHF.L.U32 R5, R5, 0x1f, RZ ;  /* 0x0000001f05057819 */ /* 0x002fc800000006ff */
[----:B------:R-:W1:Y:S02]  /*4570*/  SYNCS.PHASECHK.TRANS64.TRYWAIT P0, [UR6+0x8], R5 ;  /* 0x00000805ff0075a7 */ /* 0x000e640008001106 */
[----:B-1----:R-:W-:Y:S05]  /*4580*/  @P0 BRA `(.L_x_94) ;  /* 0x0000000000080947 */ /* 0x002fea0003800000 */
[----:B------:R-:W1:Y:S02]  /*4590*/  SYNCS.PHASECHK.TRANS64.TRYWAIT P0, [UR6+0x8], R5 ;  /* 0x00000805ff0075a7 */ /* 0x000e640008001106 */
[----:B-1----:R-:W-:Y:S05]  /*45a0*/  @!P0 BRA `(.L_x_95) ;  /* 0x00000048001c8947 */ /* 0x002fea0003800000 */
.L_x_94:
[----:B-1----:R-:W-:Y:S01]  /*45b0*/  HFMA2 R4, -RZ, RZ, 0, 5.9604644775390625e-08 ;  /* 0x00000001ff047431 */ /* 0x002fe200000001ff */
[----:B------:R-:W-:Y:S01]  /*45c0*/  UPRMT UR7, UR4, 0x654, UR8 ;  /* 0x0000065404077896 */ /* 0x000fe20008000008 */
[----:B------:R-:W-:Y:S01]  /*45d0*/  IMAD.MOV.U32 R6, RZ, RZ, 0xffff ;  /* 0x0000ffffff067424 */ /* 0x000fe200078e00ff */
[----:B------:R-:W-:Y:S01]  /*45e0*/  PRMT R2, R2, 0x654, R3 ;  /* 0x0000065402027816 */ /* 0x000fe20000000003 */
[----:B------:R-:W-:Y:S02]  /*45f0*/  IMAD.MOV.U32 R5, RZ, RZ, 0x4 ;  /* 0x00000004ff057424 */ /* 0x000fe400078e00ff */
[----:B------:R-:W-:Y:S01]  /*4600*/  IMAD.SHL.U32 R9, R11, 0x20, RZ ;  /* 0x000000200b097824 */ /* 0x000fe200078e00ff */
[----:B------:R-:W-:Y:S02]  /*4610*/  MOV R3, UR7 ;  /* 0x0000000700037c02 */ /* 0x000fe40008000f00 */
[-C--:B------:R-:W-:Y:S01]  /*4620*/  SHF.L.U32 R7, R6, R11.reuse, RZ ;  /* 0x0000000b06077219 */ /* 0x080fe200000006ff */
[----:B------:R1:W-:Y:S01]  /*4630*/  SYNCS.ARRIVE.TRANS64.RED RZ, [UR7], R5 ;  /* 0x00000005ffff79a7 */ /* 0x0003e20008000407 */
[----:B------:R-:W-:Y:S01]  /*4640*/  SHF.L.U32 R6, R4, R11, RZ ;  /* 0x0000000b04067219 */ /* 0x000fe200000006ff */
[----:B------:R1:W-:Y:S04]  /*4650*/  STS [UR37+0x310], R9 ;  /* 0x00031009ff007988 */ /* 0x0003e80008000825 */
[----:B------:R1:W-:Y:S04]  /*4660*/  STAS [R2.64], R11 ;  /* 0x0000000b02007dbd */ /* 0x0003e8000c0008ff */
[----:B------:R1:W-:Y:S04]  /*4670*/  ATOMS.OR RZ, [UR6+0x14], R7 ;  /* 0x00001407ffff798c */ /* 0x0003e8000b000006 */
[----:B------:R1:W-:Y:S04]  /*4680*/  ATOMS.OR RZ, [UR6+0x18], R6 ;  /* 0x00001806ffff798c */ /* 0x0003e8000b000006 */
[----:B------:R1:W-:Y:S02]  /*4690*/  ATOMS.XOR RZ, [UR6+0x10], R4 ;  /* 0x00001004ffff798c */ /* 0x0003e4000b800006 */
.L_x_91:
[----:B------:R-:W-:Y:S05]  /*46a0*/  BSYNC B0 ;  /* 0x0000000000007941 */ /* 0x000fea0003800000 */
.L_x_90:
[----:B------:R-:W-:Y:S05]  /*46b0*/  BRA.U UP0, `(.L_x_96) ;  /* 0x00000001006c7547 */ /* 0x000fea000b800000 */
[----:B------:R-:W-:-:S03]  /*46c0*/  UMOV UR7, 0xffffffff ;  /* 0xffffffff00077882 */ /* 0x000fc60000000000 */
[----:B------:R-:W-:Y:S05]  /*46d0*/  BRA.DIV UR7, `(.L_x_97) ;  /* 0x0000004607e87947 */ /* 0x000fea000b800000 */
[----:B------:R-:W-:-:S13]  /*46e0*/  ELECT P6, URZ, PT ;  /* 0x0000000000ff782f */ /* 0x000fda00038c0000 */
.L_x_227:
[----:B------:R-:W-:Y:S05]  /*46f0*/  @!P6 BRA `(.L_x_96) ;  /* 0x00000000005ce947 */ /* 0x000fea0003800000 */
[----:B-1----:R-:W1:Y:S02]  /*4700*/  LDS R3, [UR6+0x10] ;  /* 0x00001006ff037984 */ /* 0x002e640008000800 */
[----:B-1----:R-:W-:-:S04]  /*4710*/  SHF.L.U32 R3, R3, 0x1f, RZ ;  /* 0x0000001f03037819 */ /* 0x002fc800000006ff */
[----:B------:R-:W1:Y:S02]  /*4720*/  SYNCS.PHASECHK.TRANS64.TRYWAIT P0, [UR6+0x8], R3 ;  /* 0x00000803ff0075a7 */ /* 0x000e640008001106 */
[----:B-1----:R-:W-:Y:S05]  /*4730*/  @P0 BRA `(.L_x_98) ;  /* 0x0000000000080947 */ /* 0x002fea0003800000 */
[----:B------:R-:W1:Y:S02]  /*4740*/  SYNCS.PHASECHK.TRANS64.TRYWAIT P0, [UR6+0x8], R3 ;  /* 0x00000803ff0075a7 */ /* 0x000e640008001106 */
[----:B-1----:R-:W-:Y:S05]  /*4750*/  @!P0 BRA `(.L_x_99) ;  /* 0x0000004400e88947 */ /* 0x002fea0003800000 */
.L_x_98:
[----:B------:R-:W2:Y:S01]  /*4760*/  LDS R5, [UR37+0x310] ;  /* 0x00031025ff057984 */ /* 0x000ea20008000800 */
[----:B-1----:R-:W-:Y:S02]  /*4770*/  HFMA2 R2, -RZ, RZ, 0, 5.9604644775390625e-08 ;  /* 0x00000001ff027431 */ /* 0x002fe400000001ff */
[----:B------:R-:W-:Y:S01]  /*4780*/  IMAD.MOV.U32 R3, RZ, RZ, 0xffff ;  /* 0x0000ffffff037424 */ /* 0x000fe200078e00ff */
[----:B------:R-:W-:Y:S01]  /*4790*/  UPRMT UR7, UR4, 0x654, UR8 ;  /* 0x0000065404077896 */ /* 0x000fe20008000008 */
[----:B--2---:R-:W-:-:S03]  /*47a0*/  IMAD.SHL.U32 R4, R5, 0x20, RZ ;  /* 0x0000002005047824 */ /* 0x004fc600078e00ff */
[-C--:B------:R-:W-:Y:S02]  /*47b0*/  SHF.L.U32 R3, R3, R5.reuse, RZ ;  /* 0x0000000503037219 */ /* 0x080fe400000006ff */
[----:B------:R-:W-:Y:S01]  /*47c0*/  SHF.L.U32 R5, R2, R5, RZ ;  /* 0x0000000502057219 */ /* 0x000fe200000006ff */
[----:B------:R2:W-:Y:S04]  /*47d0*/  STS [UR37+0x310], R4 ;  /* 0x00031004ff007988 */ /* 0x0005e80008000825 */
[----:B------:R2:W-:Y:S04]  /*47e0*/  ATOMS.OR RZ, [UR6+0x14], R3 ;  /* 0x00001403ffff798c */ /* 0x0005e8000b000006 */
[----:B------:R2:W-:Y:S01]  /*47f0*/  ATOMS.OR RZ, [UR6+0x18], R5 ;  /* 0x00001805ffff798c */ /* 0x0005e2000b000006 */
[----:B------:R-:W-:Y:S03]  /*4800*/  SYNCS.ARRIVE.TRANS64.RED.A1T0 RZ, [UR7], RZ ;  /* 0x000000ffffff79a7 */ /* 0x000fe60008100407 */
[----:B------:R2:W-:Y:S01]  /*4810*/  ATOMS.XOR RZ, [UR6+0x10], R2 ;  /* 0x00001002ffff798c */ /* 0x0005e2000b800006 */
[----:B------:R-:W-:Y:S05]  /*4820*/  BRA `(.L_x_96) ;  /* 0x0000000000107947 */ /* 0x000fea0003800000 */
.L_x_89:
[----:B------:R-:W-:-:S05]  /*4830*/  MOV R2, 0xffffffff ;  /* 0xffffffff00027802 */ /* 0x000fca0000000f00 */
[----:B------:R1:W-:Y:S02]  /*4840*/  STS [UR37+0x310], R2 ;  /* 0x00031002ff007988 */ /* 0x0003e40008000825 */
[----:B-1----:R-:W-:Y:S02]  /*4850*/  MOV R2, 0x4870 ;  /* 0x0000487000027802 */ /* 0x002fe40000000f00 */
[----:B-----5:R-:W-:Y:S05]  /*4860*/  CALL.REL.NOINC `($__internal_1_$__cuda_sm10x_tcgen05_guardrail_trap_phase_invalid_during_alloc) ;  /* 0x0000004800f07944 */ /* 0x020fea0003c00000 */
.L_x_96:
[----:B------:R-:W-:Y:S05]  /*4870*/  WARPSYNC.ALL ;  /* 0x0000000000007948 */ /* 0x000fea0003800000 */
[----:B------:R-:W3:Y:S01]  /*4880*/  S2UR UR8, SR_CgaCtaId ;  /* 0x00000000000879c3 */ /* 0x000ee20000008800 */
[----:B------:R-:W-:Y:S01]  /*4890*/  UMOV UR6, 0x400 ;  /* 0x0000040000067882 */ /* 0x000fe20000000000 */
[----:B------:R-:W-:-:S06]  /*48a0*/  NOP ;  /* 0x0000000000007918 */ /* 0x000fcc0000000000 */
[----:B------:R-:W-:Y:S06]  /*48b0*/  BAR.ARV 0x6, 0xa0 ;  /* 0x0182800000007b1d */ /* 0x000fec0000002000 */
[----:B------:R-:W-:Y:S01]  /*48c0*/  LOP3.LUT R0, R0, 0xffff, RZ, 0xc0, !PT ;  /* 0x0000ffff00007812 */ /* 0x000fe200078ec0ff */
[----:B-1----:R-:W-:Y:S01]  /*48d0*/  IMAD.MOV.U32 R9, RZ, RZ, 0x1 ;  /* 0x00000001ff097424 */ /* 0x002fe200078e00ff */
[----:B------:R-:W-:Y:S01]  /*48e0*/  LOP3.LUT R8, R8, 0xffff, RZ, 0xc0, !PT ;  /* 0x0000ffff08087812 */ /* 0x000fe200078ec0ff */
[----:B------:R-:W-:Y:S01]  /*48f0*/  UMOV UR22, URZ ;  /* 0x000000ff00167c82 */ /* 0x000fe20008000000 */
[----:B------:R-:W-:Y:S01]  /*4900*/  R2UR UR12, R0 ;  /* 0x00000000000c72ca */ /* 0x000fe200000e0000 */
[----:B------:R-:W-:Y:S01]  /*4910*/  UMOV UR21, URZ ;  /* 0x000000ff00157c82 */ /* 0x000fe20008000000 */
[----:B------:R-:W-:Y:S01]  /*4920*/  R2UR UR13, R8 ;  /* 0x00000000080d72ca */ /* 0x000fe200000e0000 */
[----:B------:R-:W-:Y:S01]  /*4930*/  IMAD.MOV.U32 R8, RZ, RZ, RZ ;  /* 0x000000ffff087224 */ /* 0x000fe200078e00ff */
[----:B------:R-:W-:Y:S01]  /*4940*/  UMOV UR20, URZ ;  /* 0x000000ff00147c82 */ /* 0x000fe20008000000 */
[----:B------:R-:W-:-:S02]  /*4950*/  UISETP.NE.AND UP2, UPT, UR5, URZ, UPT ;  /* 0x000000ff0500728c */ /* 0x000fc4000bf45270 */
[----:B---3--:R-:W-:Y:S01]  /*4960*/  ULEA UR8, UR8, UR6, 0x18 ;  /* 0x0000000608087291 */ /* 0x008fe2000f8ec0ff */
[----:B------:R-:W1:Y:S03]  /*4970*/  LDCU UR6, c[0x0][0x38c] ;  /* 0x00007180ff0677ac */ /* 0x000e660008000800 */
[----:B------:R-:W-:Y:S02]  /*4980*/  UIADD3 UR14, UPT, UPT, UR8, 0x2600, URZ ;  /* 0x00002600080e7890 */ /* 0x000fe4000fffe0ff */
[----:B------:R-:W-:-:S03]  /*4990*/  UIADD3 UR15, UPT, UPT, UR8, 0x26600, URZ ;  /* 0x00026600080f7890 */ /* 0x000fc6000fffe0ff */
[----:B--2---:R-:W2:Y:S01]  /*49a0*/  LDS R2, [UR8+0x310] ;  /* 0x00031008ff027984 */ /* 0x004ea20008000800 */
[----:B------:R-:W-:Y:S02]  /*49b0*/  USHF.R.U32.HI UR14, URZ, 0x4, UR14 ;  /* 0x00000004ff0e7899 */ /* 0x000fe4000801160e */
[----:B------:R-:W-:Y:S02]  /*49c0*/  USHF.R.U32.HI UR15, URZ, 0x4, UR15 ;  /* 0x00000004ff0f7899 */ /* 0x000fe4000801160f */
[----:B------:R-:W-:Y:S02]  /*49d0*/  ULOP3.LUT UR14, UR14, 0x3fff, URZ, 0xc0, !UPT ;  /* 0x00003fff0e0e7892 */ /* 0x000fe4000f8ec0ff */
[----:B------:R-:W-:Y:S02]  /*49e0*/  ULOP3.LUT UR15, UR15, 0x3fff, URZ, 0xc0, !UPT ;  /* 0x00003fff0f0f7892 */ /* 0x000fe4000f8ec0ff */
[----:B------:R-:W-:Y:S02]  /*49f0*/  ULOP3.LUT UR14, UR14, 0x10000, URZ, 0xfc, !UPT ;  /* 0x000100000e0e7892 */ /* 0x000fe4000f8efcff */
[----:B-1----:R-:W-:-:S02]  /*4a00*/  UIADD3 UR6, UPT, UPT, UR6, 0x3f, URZ ;  /* 0x0000003f06067890 */ /* 0x002fc4000fffe0ff */
[----:B------:R-:W-:Y:S02]  /*4a10*/  ULOP3.LUT UR15, UR15, 0x10000, URZ, 0xfc, !UPT ;  /* 0x000100000f0f7892 */ /* 0x000fe4000f8efcff */
[----:B------:R-:W-:Y:S01]  /*4a20*/  USHF.R.S32.HI UR7, URZ, 0x1f, UR6 ;  /* 0x0000001fff077899 */ /* 0x000fe20008011406 */
[----:B------:R-:W-:Y:S01]  /*4a30*/  UMOV UR28, 0x0 ;  /* 0x00000000001c7882 */ /* 0x000fe20000000000 */
[----:B------:R-:W-:Y:S02]  /*4a40*/  UMOV UR29, 0x81004a0 ;  /* 0x081004a0001d7882 */ /* 0x000fe40000000000 */
[----:B------:R-:W-:Y:S01]  /*4a50*/  ULEA.HI UR7, UR7, UR6, URZ, 0x6 ;  /* 0x0000000607077291 */ /* 0x000fe2000f8f30ff */
[----:B------:R-:W-:Y:S01]  /*4a60*/  UMOV UR26, 0x0 ;  /* 0x00000000001a7882 */ /* 0x000fe20000000000 */
[----:B------:R-:W-:Y:S02]  /*4a70*/  UMOV UR27, 0x81004a0 ;  /* 0x081004a0001b7882 */ /* 0x000fe40000000000 */
[----:B------:R-:W-:-:S04]  /*4a80*/  USHF.R.S32.HI UR7, URZ, 0x6, UR7 ;  /* 0x00000006ff077899 */ /* 0x000fc80008011407 */
[----:B------:R-:W-:-:S04]  /*4a90*/  UISETP.LT.AND UP0, UPT, UR7, 0x1, UPT ;  /* 0x000000010700788c */ /* 0x000fc8000bf01270 */
[----:B------:R-:W-:Y:S01]  /*4aa0*/  USEL UR23, UR7, 0x1, !UP0 ;  /* 0x0000000107177887 */ /* 0x000fe2000c000000 */
[----:B--2---:R-:W-:Y:S02]  /*4ab0*/  R2UR UR24, R2 ;  /* 0x00000000021872ca */ /* 0x004fe400000e0000 */
[----:B------:R-:W-:-:S13]  /*4ac0*/  CS2R R2, SRZ ;  /* 0x0000000000027805 */ /* 0x000fda000001ff00 */
.L_x_107:
[C---:B------:R-:W-:Y:S02]  /*4ad0*/  LEA R0, R8.reuse, UR8, 0x3 ;  /* 0x0000000808007c11 */ /* 0x040fe4000f8e18ff */
[----:B------:R-:W-:Y:S02]  /*4ae0*/  SHF.L.U32 R5, R3, 0x1f, RZ ;  /* 0x0000001f03057819 */ /* 0x000fe400000006ff */
[----:B------:R-:W-:Y:S02]  /*4af0*/  LEA R4, R8, UR8, 0x4 ;  /* 0x0000000808047c11 */ /* 0x000fe4000f8e20ff */
[----:B------:R-:W1:Y:S02]  /*4b00*/  SYNCS.PHASECHK.TRANS64.TRYWAIT P0, [R0+URZ+0x260], R5 ;  /* 0x00026005000075a7 */ /* 0x000e6400080011ff */
[----:B-1-34-:R-:W-:Y:S05]  /*4b10*/  @!P0 BRA `(.L_x_100) ;  /* 0x0000004400108947 */ /* 0x01afea0003800000 */
.L_x_228:
[----:B-1----:R-:W1:Y:S01]  /*4b20*/  LDS.128 R4, [R4+0x2f0] ;  /* 0x0002f00004047984 */ /* 0x002e620000000c00 */
[----:B------:R-:W-:Y:S02]  /*4b30*/  VIADD R0, R0, 0x270 ;  /* 0x0000027000007836 */ /* 0x000fe40000000000 */
[----:B------:R-:W-:Y:S01]  /*4b40*/  VIADD R8, R8, 0x1 ;  /* 0x0000000108087836 */ /* 0x000fe20000000000 */
[----:B------:R-:W-:Y:S01]  /*4b50*/  @!PT LDS RZ, [RZ] ;  /* 0x00000000fffff984 */ /* 0x000fe20000000800 */
[----:B------:R-:W-:Y:S01]  /*4b60*/  @!PT LDS RZ, [RZ] ;  /* 0x00000000fffff984 */ /* 0x000fe20000000800 */
[----:B------:R-:W-:Y:S01]  /*4b70*/  @!PT LDS RZ, [RZ] ;  /* 0x00000000fffff984 */ /* 0x000fe20000000800 */
[----:B------:R-:W-:Y:S01]  /*4b80*/  @!PT LDS RZ, [RZ] ;  /* 0x00000000fffff984 */ /* 0x000fe20000000800 */
[----:B------:R2:W-:Y:S06]  /*4b90*/  MEMBAR.ALL.CTA ;  /* 0x0000000000007992 */ /* 0x0005ec0000008000 */
[----:B--2---:R-:W2:Y:S01]  /*4ba0*/  FENCE.VIEW.ASYNC.S ;  /* 0x00000000000073c6 */ /* 0x004ea20000000000 */
[----:B------:R-:W-:-:S04]  /*4bb0*/  PRMT R0, RZ, 0x654, R0 ;  /* 0x00000654ff007816 */ /* 0x000fc80000000000 */
[----:B--2---:R2:W-:Y:S01]  /*4bc0*/  SYNCS.ARRIVE.TRANS64.RED.A1T0 RZ, [R0+URZ], RZ ;  /* 0x000000ff00ff79a7 */ /* 0x0045e200081004ff */
[----:B-1----:R-:W-:Y:S01]  /*4bd0*/  LOP3.LUT P1, RZ, R6, 0x1, RZ, 0xc0, !PT ;  /* 0x0000000106ff7812 */ /* 0x002fe2000782c0ff */
[----:B--2---:R-:W-:-:S12]  /*4be0*/  BRA.U UP2, `(.L_x_101) ;  /* 0x0000000102e07547 */ /* 0x004fd8000b800000 */
[----:B------:R-:W1:Y:S01]  /*4bf0*/  LDCU UR6, c[0x0][0x38c] ;  /* 0x00007180ff0677ac */ /* 0x000e620008000800 */
[----:B------:R-:W-:Y:S02]  /*4c00*/  PLOP3.LUT P2, PT, PT, PT, PT, 0x80, 0x8 ;  /* 0x000000000008781c */ /* 0x000fe40003f4f070 */
[----:B------:R-:W-:Y:S01]  /*4c10*/  SHF.L.U32 R5, R9, 0x1f, RZ ;  /* 0x0000001f09057819 */ /* 0x000fe200000006ff */
[----:B------:R-:W-:Y:S02]  /*4c20*/  ULEA UR10, UR22, UR8, 0x3 ;  /* 0x00000008160a7291 */ /* 0x000fe4000f8e18ff */
[----:B------:R-:W-:Y:S02]  /*4c30*/  ULEA UR11, UR22, UR24, 0x5 ;  /* 0x00000018160b7291 */ /* 0x000fe4000f8e28ff */
[----:B-1----:R-:W-:-:S06]  /*4c40*/  UISETP.GE.AND UP0, UPT, UR6, 0x1, UPT ;  /* 0x000000010600788c */ /* 0x002fcc000bf06270 */
[----:B------:R-:W-:-:S05]  /*4c50*/  PLOP3.LUT P0, PT, PT, PT, UP0, 0x80, 0x8 ;  /* 0x000000000008781c */ /* 0x000fca0003f0f008 */
[----:B------:R-:W-:-:S08]  /*4c60*/  @UP0 ULEA UR6, UR21, UR8, 0x3 ;  /* 0x0000000815060291 */ /* 0x000fd0000f8e18ff */
[----:B------:R-:W-:-:S04]  /*4c70*/  @P0 SHF.L.U32 R0, R2, 0x1f, RZ ;  /* 0x0000001f02000819 */ /* 0x000fc800000006ff */
[----:B------:R1:W2:Y:S01]  /*4c80*/  @P0 SYNCS.PHASECHK.TRANS64.TRYWAIT P2, [UR6], R0 ;  /* 0x00000000ff0005a7 */ /* 0x0002a20008041106 */
[----:B------:R-:W3:Y:S02]  /*4c90*/  SYNCS.PHASECHK.TRANS64.TRYWAIT P0, [UR10+0x2a0], R5 ;  /* 0x0002a005ff0075a7 */ /* 0x000ee4000800110a */
[----:B-123--:R-:W-:Y:S05]  /*4ca0*/  @!P0 BRA `(.L_x_102) ;  /* 0x0000004000c08947 */ /* 0x00efea0003800000 */
.L_x_230:
[----:B------:R-:W-:Y:S01]  /*4cb0*/  UMOV UR19, UR20 ;  /* 0x0000001400137c82 */ /* 0x000fe20008000000 */
[----:B------:R-:W-:Y:S05]  /*4cc0*/  BRA.U !UP0, `(.L_x_103) ;  /* 0x0000000108987547 */ /* 0x000fea000b800000 */
[----:B------:R-:W-:Y:S02]  /*4cd0*/  UIADD3 UR19, UPT, UPT, UR23, UR20, URZ ;  /* 0x0000001417137290 */ /* 0x000fe4000fffe0ff */
[----:B------:R-:W-:Y:S01]  /*4ce0*/  UPLOP3.LUT UP3, UPT, UPT, UPT, UPT, 0x40, 0x4 ;  /* 0x000000000004789c */ /* 0x000fe20003f6e870 */
[----:B------:R-:W-:Y:S01]  /*4cf0*/  UMOV UR18, UR7 ;  /* 0x0000000700127c82 */ /* 0x000fe20008000000 */
[----:B------:R-:W-:-:S09]  /*4d00*/  UMOV UR17, UR21 ;  /* 0x0000001500117c82 */ /* 0x000fd20008000000 */
.L_x_106:
[----:B--2---:R-:W-:Y:S01]  /*4d10*/  ULEA UR9, UR17, UR8, 0x3 ;  /* 0x0000000811097291 */ /* 0x004fe2000f8e18ff */
[----:B---3--:R-:W-:Y:S11]  /*4d20*/  @P2 BRA `(.L_x_104) ;  /* 0x00000000000c2947 */ /* 0x008ff60003800000 */
[----:B-1----:R-:W-:Y:S04]  /*4d30*/  SHF.L.U32 R5, R2, 0x1f, RZ ;  /* 0x0000001f02057819 */ /* 0x002fe800000006ff */
[----:B------:R-:W1:Y:S02]  /*4d40*/  SYNCS.PHASECHK.TRANS64.TRYWAIT P0, [UR9], R5 ;  /* 0x00000005ff0075a7 */ /* 0x000e640008001109 */
[----:B-1----:R-:W-:Y:S05]  /*4d50*/  @!P0 BRA `(.L_x_105) ;  /* 0x0000004000ac8947 */ /* 0x002fea0003800000 */
.L_x_104:
[----:B------:R-:W-:Y:S01]  /*4d60*/  UISETP.NE.AND UP0, UPT, UR18, 0x1, UPT ;  /* 0x000000011200788c */ /* 0x000fe2000bf05270 */
[----:B------:R-:W-:Y:S01]  /*4d70*/  PLOP3.LUT P2, PT, PT, PT, PT, 0x80, 0x8 ;  /* 0x000000000008781c */ /* 0x000fe20003f4f070 */
[----:B------:R-:W-:Y:S02]  /*4d80*/  UIADD3 UR21, UPT, UPT, UR17, 0x1, URZ ;  /* 0x0000000111157890 */ /* 0x000fe4000fffe0ff */
[----:B------:R-:W-:Y:S02]  /*4d90*/  ULEA UR30, UR17, UR15, 0x7 ;  /* 0x0000000f111e7291 */ /* 0x000fe4000f8e38ff */
[----:B------:R-:W-:Y:S01]  /*4da0*/  UISETP.NE.AND UP1, UPT, UR21, 0x24, UPT ;  /* 0x000000241500788c */ /* 0x000fe2000bf25270 */
[----:B------:R-:W-:Y:S01]  /*4db0*/  PLOP3.LUT P0, PT, PT, PT, UP0, 0x80, 0x8 ;  /* 0x000000000008781c */ /* 0x000fe20003f0f008 */
[----:B------:R-:W-:Y:S02]  /*4dc0*/  ULEA UR32, UR17, UR14, 0x8 ;  /* 0x0000000e11207291 */ /* 0x000fe4000f8e40ff */
[----:B------:R-:W-:Y:S02]  /*4dd0*/  USEL UR16, URZ, 0x1, UP1 ;  /* 0x00000001ff107887 */ /* 0x000fe40008800000 */
[----:B------:R-:W-:Y:S02]  /*4de0*/  USEL UR21, UR21, URZ, UP1 ;  /* 0x000000ff15157287 */ /* 0x000fe40008800000 */
[----:B------:R-:W-:Y:S02]  /*4df0*/  UIADD3 UR36, UPT, UPT, UR30, 0x2, URZ ;  /* 0x000000021e247890 */ /* 0x000fe4000fffe0ff */
[----:B------:R-:W-:Y:S01]  /*4e00*/  @UP0 ULEA UR6, UR21, UR8, 0x3 ;  /* 0x0000000815060291 */ /* 0x000fe2000f8e18ff */
[----:B------:R-:W-:Y:S01]  /*4e10*/  LOP3.LUT R2, R2, UR16, RZ, 0x3c, !PT ;  /* 0x0000001002027c12 */ /* 0x000fe2000f8e3cff */
[----:B------:R-:W-:Y:S02]  /*4e20*/  UIADD3 UR34, UPT, UPT, UR32, 0x2, URZ ;  /* 0x0000000220227890 */ /* 0x000fe4000fffe0ff */
[----:B------:R-:W-:Y:S01]  /*4e30*/  UIADD3 UR9, UPT, UPT, UR9, 0x120, URZ ;  /* 0x0000012009097890 */ /* 0x000fe2000fffe0ff */
[----:B-1----:R-:W-:Y:S01]  /*4e40*/  @P0 SHF.L.U32 R0, R2, 0x1f, RZ ;  /* 0x0000001f02000819 */ /* 0x002fe200000006ff */
[----:B------:R-:W-:Y:S01]  /*4e50*/  UMOV UR31, 0x80004020 ;  /* 0x80004020001f7882 */ /* 0x000fe20000000000 */
[----:B------:R-:W-:Y:S01]  /*4e60*/  UMOV UR33, 0x80004020 ;  /* 0x8000402000217882 */ /* 0x000fe20000000000 */
[----:B------:R-:W-:Y:S01]  /*4e70*/  UMOV UR37, 0x80004020 ;  /* 0x8000402000257882 */ /* 0x000fe20000000000 */
[----:B------:R2:W3:Y:S01]  /*4e80*/  @P0 SYNCS.PHASECHK.TRANS64.TRYWAIT P2, [UR6], R0 ;  /* 0x00000000ff0005a7 */ /* 0x0004e20008041106 */
[----:B------:R-:W-:Y:S01]  /*4e90*/  UIADD3 UR20, UPT, UPT, UR20, 0x1, URZ ;  /* 0x0000000114147890 */ /* 0x000fe2000fffe0ff */
[----:B------:R2:W-:Y:S01]  /*4ea0*/  UTCIMMA.2CTA gdesc[UR32], gdesc[UR30], tmem[UR11], tmem[UR28], idesc[UR29], UP3 ;  /* 0x00ff1c1e200075ea */ /* 0x0005e20009a0010b */
[----:B------:R-:W-:Y:S02]  /*4eb0*/  UIADD3 UR18, UPT, UPT, UR18, -0x1, URZ ;  /* 0xffffffff12127890 */ /* 0x000fe4000fffe0ff */
[----:B------:R-:W-:Y:S02]  /*4ec0*/  UISETP.NE.AND UP0, UPT, UR20, UR19, UPT ;  /* 0x000000131400728c */ /* 0x000fe4000bf05270 */
[----:B------:R-:W-:Y:S01]  /*4ed0*/  UPLOP3.LUT UP3, UPT, UPT, UPT, UPT, 0x80, 0x8 ;  /* 0x000000000008789c */ /* 0x000fe20003f6f070 */
[----:B------:R-:W-:Y:S01]  /*4ee0*/  UMOV UR35, 0x80004020 ;  /* 0x8000402000237882 */ /* 0x000fe20000000000 */
[----:B------:R-:W-:Y:S01]  /*4ef0*/  UMOV UR17, UR21 ;  /* 0x0000001500117c82 */ /* 0x000fe20008000000 */
[----:B------:R2:W-:Y:S01]  /*4f00*/  UTCIMMA.2CTA gdesc[UR34], gdesc[UR36], tmem[UR11], tmem[UR26], idesc[UR27], UPT ;  /* 0x00ff1a24220075ea */ /* 0x0005e2000ba0010b */
[----:B------:R2:W-:Y:S03]  /*4f10*/  UTCBAR.2CTA.MULTICAST [UR9], URZ, UR13 ;  /* 0x000000ff090073e9 */ /* 0x0005e6000820080d */
[----:B------:R-:W-:Y:S05]  /*4f20*/  BRA.U UP0, `(.L_x_106) ;  /* 0xfffffffd00787547 */ /* 0x000fea000b83ffff */
.L_x_103:
[----:B------:R-:W-:Y:S01]  /*4f30*/  UIADD3 UR10, UPT, UPT, UR10, 0x280, URZ ;  /* 0x000002800a0a7890 */ /* 0x000fe2000fffe0ff */
[----:B------:R-:W-:-:S08]  /*4f40*/  UMOV UR20, UR19 ;  /* 0x0000001300147c82 */ /* 0x000fd00008000000 */
[----:B------:R4:W-:Y:S01]  /*4f50*/  UTCBAR.2CTA.MULTICAST [UR10], URZ, UR12 ;  /* 0x000000ff0a0073e9 */ /* 0x0009e2000820080c */
[----:B------:R-:W-:Y:S02]  /*4f60*/  NOP ;  /* 0x0000000000007918 */ /* 0x000fe40000000000 */
.L_x_101:
[----:B------:R-:W-:Y:S01]  /*4f70*/  UIADD3 UR22, UPT, UPT, UR22, 0x1, URZ ;  /* 0x0000000116167890 */ /* 0x000fe2000fffe0ff */
[----:B------:R-:W-:-:S03]  /*4f80*/  ISETP.NE.AND P0, PT, R8, 0x2, PT ;  /* 0x000000020800780c */ /* 0x000fc60003f05270 */
[----:B------:R-:W-:Y:S01]  /*4f90*/  UISETP.NE.AND UP0, UPT, UR22, 0x4, UPT ;  /* 0x000000041600788c */ /* 0x000fe2000bf05270 */
[----:B-12---:R-:W-:Y:S02]  /*4fa0*/  SEL R0, RZ, 0x1, P0 ;  /* 0x00000001ff007807 */ /* 0x006fe40000000000 */
[----:B------:R-:W-:Y:S01]  /*4fb0*/  SEL R8, R8, RZ, P0 ;  /* 0x000000ff08087207 */ /* 0x000fe20000000000 */
[----:B------:R-:W-:Y:S01]  /*4fc0*/  USEL UR6, URZ, 0x1, UP0 ;  /* 0x00000001ff067887 */ /* 0x000fe20008000000 */
[----:B------:R-:W-:Y:S01]  /*4fd0*/  LOP3.LUT R3, R3, R0, RZ, 0x3c, !PT ;  /* 0x0000000003037212 */ /* 0x000fe200078e3cff */
[----:B------:R-:W-:-:S04]  /*4fe0*/  USEL UR22, UR22, URZ, UP0 ;  /* 0x000000ff16167287 */ /* 0x000fc80008000000 */
[----:B------:R-:W-:Y:S01]  /*4ff0*/  LOP3.LUT R9, R9, UR6, RZ, 0x3c, !PT ;  /* 0x0000000609097c12 */ /* 0x000fe2000f8e3cff */
[----:B------:R-:W-:Y:S07]  /*5000*/  @P1 BRA `(.L_x_107) ;  /* 0xfffffff800b01947 */ /* 0x000fee000383ffff */
[----:B------:R-:W1:Y:S01]  /*5010*/  S2UR UR6, SR_CgaCtaId ;  /* 0x00000000000679c3 */ /* 0x000e620000008800 */
[----:B------:R-:W-:Y:S01]  /*5020*/  ELECT P0, URZ, PT ;  /* 0x0000000000ff782f */ /* 0x000fe20003800000 */
[----:B------:R-:W-:Y:S01]  /*5030*/  HFMA2 R0, -RZ, RZ, 0, 5.9604644775390625e-08 ;  /* 0x00000001ff007431 */ /* 0x000fe200000001ff */
[----:B------:R-:W-:-:S05]  /*5040*/  UMOV UR7, 0x40 ;  /* 0x0000004000077882 */ /* 0x000fca0000000000 */
[----:B------:R-:W-:Y:S01]  /*5050*/  UVIRTCOUNT.DEALLOC.SMPOOL 0x80 ;  /* 0x000000800000784c */ /* 0x000fe20000000000 */
[----:B------:R-:W-:Y:S02]  /*5060*/  UISETP.NE.AND UP0, UPT, UR5, URZ, UPT ;  /* 0x000000ff0500728c */ /* 0x000fe4000bf05270 */
[----:B-1----:R-:W-:-:S09]  /*5070*/  ULEA UR6, UR6, UR7, 0x18 ;  /* 0x0000000706067291 */ /* 0x002fd2000f8ec0ff */
[----:B------:R1:W-:Y:S01]  /*5080*/  @P0 STS.U8 [UR6+0x1c], R0 ;  /* 0x00001c00ff000988 */ /* 0x0003e20008000006 */
[----:B------:R-:W-:Y:S05]  /*5090*/  BRA.U UP0, `(.L_x_108) ;  /* 0x0000000100a07547 */ /* 0x000fea000b800000 */
[----:B------:R-:W-:Y:S01]  /*50a0*/  UIADD3 UR5, UPT, UPT, UR8, 0x2a0, URZ ;  /* 0x000002a008057890 */ /* 0x000fe2000fffe0ff */
[----:B------:R-:W-:-:S03]  /*50b0*/  SHF.L.U32 R3, R9, 0x1f, RZ ;  /* 0x0000001f09037819 */ /* 0x000fc600000006ff */
[----:B------:R-:W-:-:S09]  /*50c0*/  ULEA UR7, UR22, UR5, 0x3 ;  /* 0x0000000516077291 */ /* 0x000fd2000f8e18ff */
[----:B------:R-:W2:Y:S02]  /*50d0*/  SYNCS.PHASECHK.TRANS64.TRYWAIT P0, [UR7], R3 ;  /* 0x00000003ff0075a7 */ /* 0x000ea40008001107 */
[----:B--2---:R-:W-:Y:S05]  /*50e0*/  @!P0 BRA `(.L_x_109) ;  /* 0x0000003c00e08947 */ /* 0x004fea0003800000 */
.L_x_233:
[----:B------:R-:W-:-:S04]  /*50f0*/  UIADD3 UR9, UPT, UPT, UR22, 0x1, URZ ;  /* 0x0000000116097890 */ /* 0x000fc8000fffe0ff */
[----:B------:R-:W-:-:S04]  /*5100*/  UISETP.NE.AND UP1, UPT, UR9, 0x4, UPT ;  /* 0x000000040900788c */ /* 0x000fc8000bf25270 */
[----:B----4-:R-:W-:Y:S02]  /*5110*/  USEL UR10, URZ, 0x1, UP1 ;  /* 0x00000001ff0a7887 */ /* 0x010fe40008800000 */
[----:B------:R-:W-:-:S04]  /*5120*/  USEL UR9, UR9, URZ, UP1 ;  /* 0x000000ff09097287 */ /* 0x000fc80008800000 */
[----:B------:R-:W-:Y:S01]  /*5130*/  ULEA UR7, UR9, UR5, 0x3 ;  /* 0x0000000509077291 */ /* 0x000fe2000f8e18ff */
[----:B------:R-:W-:-:S04]  /*5140*/  LOP3.LUT R2, R9, UR10, RZ, 0x3c, !PT ;  /* 0x0000000a09027c12 */ /* 0x000fc8000f8e3cff */
[----:B-1----:R-:W-:-:S04]  /*5150*/  SHF.L.U32 R3, R2, 0x1f, RZ ;  /* 0x0000001f02037819 */ /* 0x002fc800000006ff */
[----:B------:R-:W1:Y:S02]  /*5160*/  SYNCS.PHASECHK.TRANS64.TRYWAIT P0, [UR7], R3 ;  /* 0x00000003ff0075a7 */ /* 0x000e640008001107 */
[----:B-1----:R-:W-:Y:S05]  /*5170*/  @!P0 BRA `(.L_x_110) ;  /* 0x0000003c00d48947 */ /* 0x002fea0003800000 */
.L_x_235:
        /* <DEDUP_REMOVED lines=9> */
.L_x_237:
[----:B------:R-:W-:-:S04]  /*5210*/  UIADD3 UR9, UPT, UPT, UR9, 0x1, URZ ;  /* 0x0000000109097890 */ /* 0x000fc8000fffe0ff */
[----:B------:R-:W-:-:S04]  /*5220*/  UISETP.NE.AND UP1, UPT, UR9, 0x4, UPT ;  /* 0x000000040900788c */ /* 0x000fc8000bf25270 */
[----:B------:R-:W-:Y:S02]  /*5230*/  USEL UR7, URZ, 0x1, UP1 ;  /* 0x00000001ff077887 */ /* 0x000fe40008800000 */
[----:B------:R-:W-:-:S04]  /*5240*/  USEL UR9, UR9, URZ, UP1 ;  /* 0x000000ff09097287 */ /* 0x000fc80008800000 */
[----:B------:R-:W-:Y:S01]  /*5250*/  ULEA UR9, UR9, UR5, 0x3 ;  /* 0x0000000509097291 */ /* 0x000fe2000f8e18ff */
[----:B-1----:R-:W-:-:S04]  /*5260*/  LOP3.LUT R3, R2, UR7, RZ, 0x3c, !PT ;  /* 0x0000000702037c12 */ /* 0x002fc8000f8e3cff */
[----:B------:R-:W-:Y:S01]  /*5270*/  SHF.L.U32 R3, R3, 0x1f, RZ ;  /* 0x0000001f03037819 */ /* 0x000fe200000006ff */
[----:B------:R-:W-:-:S04]  /*5280*/  IMAD.U32 R0, RZ, RZ, UR9 ;  /* 0x00000009ff007e24 */ /* 0x000fc8000f8e00ff */
[----:B------:R1:W2:Y:S03]  /*5290*/  SYNCS.PHASECHK.TRANS64.TRYWAIT P0, [R0+URZ], R3 ;  /* 0x00000003000075a7 */ /* 0x0002a600080011ff */
[----:B--2---:R-:W-:Y:S05]  /*52a0*/  @!P0 NANOSLEEP.SYNCS 0x989680 ;  /* 0x009896800000895d */ /* 0x004fea0003900000 */
[----:B------:R-:W2:Y:S02]  /*52b0*/  @!P0 SYNCS.PHASECHK.TRANS64 P0, [R0+URZ], R3 ;  /* 0x00000003000085a7 */ /* 0x000ea400080010ff */
[----:B--2---:R-:W-:Y:S05]  /*52c0*/  @P0 BRA `(.L_x_112) ;  /* 0x0000000000200947 */ /* 0x004fea0003800000 */
.L_x_113:
[----:B--2---:R2:W4:Y:S02]  /*52d0*/  SYNCS.PHASECHK.TRANS64.TRYWAIT P0, [R0+URZ], R3 ;  /* 0x00000003000075a7 */ /* 0x00452400080011ff */
[----:B----4-:R-:W-:Y:S05]  /*52e0*/  @!P0 NANOSLEEP.SYNCS 0x989680 ;  /* 0x009896800000895d */ /* 0x010fea0003900000 */
[----:B------:R-:W4:Y:S02]  /*52f0*/  @!P0 SYNCS.PHASECHK.TRANS64 P0, [R0+URZ], R3 ;  /* 0x00000003000085a7 */ /* 0x000f2400080010ff */
[----:B----4-:R-:W-:Y:S05]  /*5300*/  @!P0 BRA `(.L_x_113) ;  /* 0xfffffffc00f08947 */ /* 0x010fea000383ffff */
[----:B------:R-:W-:Y:S05]  /*5310*/  BRA `(.L_x_112) ;  /* 0x00000000000c7947 */ /* 0x000fea0003800000 */
.L_x_108:
[----:B------:R-:W-:-:S04]  /*5320*/  UIADD3 UR5, UPT, UPT, UR8, 0x2e0, URZ ;  /* 0x000002e008057890 */ /* 0x000fc8000fffe0ff */
[----:B------:R-:W-:-:S09]  /*5330*/  UPRMT UR5, UR4, 0x654, UR5 ;  /* 0x0000065404057896 */ /* 0x000fd20008000005 */
[----:B------:R-:W-:Y:S03]  /*5340*/  SYNCS.ARRIVE.TRANS64.RED.A1T0 RZ, [UR5], RZ ;  /* 0x000000ffffff79a7 */ /* 0x000fe60008100405 */
.L_x_112:
[----:B-12---:R-:W-:Y:S01]  /*5350*/  SHF.L.U32 R3, RZ, 0x1f, RZ ;  /* 0x0000001fff037819 */ /* 0x006fe200000006ff */
[----:B------:R-:W-:Y:S01]  /*5360*/  UIADD3 UR5, UPT, UPT, UR8, 0x2e0, URZ ;  /* 0x000002e008057890 */ /* 0x000fe2000fffe0ff */
[----:B------:R-:W-:Y:S02]  /*5370*/  PLOP3.LUT P0, PT, PT, PT, UP0, 0x80, 0x8 ;  /* 0x000000000008781c */ /* 0x000fe40003f0f008 */
[----:B------:R-:W1:Y:S02]  /*5380*/  SYNCS.PHASECHK.TRANS64.TRYWAIT P1, [UR8+0x2e0], R3 ;  /* 0x0002e003ff0075a7 */ /* 0x000e640008021108 */
[----:B-1----:R-:W-:Y:S09]  /*5390*/  @!P1 BRA `(.L_x_114) ;  /* 0x0000003c007c9947 */ /* 0x002ff20003800000 */
.L_x_239:
[----:B------:R-:W-:Y:S01]  /*53a0*/  @!UP0 UPRMT UR5, UR4, 0x654, UR5 ;  /* 0x0000065404058896 */ /* 0x000fe20008000005 */
[----:B------:R-:W-:Y:S02]  /*53b0*/  UMOV UR8, 0xffff ;  /* 0x0000ffff00087882 */ /* 0x000fe40000000000 */
[----:B------:R-:W-:-:S06]  /*53c0*/  UMOV UR4, 0x1 ;  /* 0x0000000100047882 */ /* 0x000fcc0000000000 */
[----:B------:R-:W-:Y:S01]  /*53d0*/  @!P0 SYNCS.ARRIVE.TRANS64.RED.A1T0 RZ, [UR5], RZ ;  /* 0x000000ffffff89a7 */ /* 0x000fe20008100405 */
[----:B------:R-:W-:Y:S01]  /*53e0*/  NOP ;  /* 0x0000000000007918 */ /* 0x000fe20000000000 */
[----:B-1----:R-:W1:Y:S01]  /*53f0*/  LDS R0, [UR6+0x14] ;  /* 0x00001406ff007984 */ /* 0x002e620008000800 */
[----:B------:R-:W-:-:S04]  /*5400*/  ULOP3.LUT UR5, UR24, 0xffff, URZ, 0xc0, !UPT ;  /* 0x0000ffff18057892 */ /* 0x000fc8000f8ec0ff */
[----:B------:R-:W-:-:S04]  /*5410*/  USHF.R.U32.HI UR5, URZ, 0x5, UR5 ;  /* 0x00000005ff057899 */ /* 0x000fc80008011605 */
[----:B------:R-:W-:Y:S02]  /*5420*/  USHF.L.U32 UR8, UR8, UR5, URZ ;  /* 0x0000000508087299 */ /* 0x000fe400080006ff */
[----:B------:R-:W-:-:S04]  /*5430*/  USHF.L.U32 UR4, UR4, UR5, URZ ;  /* 0x0000000504047299 */ /* 0x000fc800080006ff */
[----:B-1----:R-:W-:-:S04]  /*5440*/  LOP3.LUT R0, R0, UR8, RZ, 0xc0, !PT ;  /* 0x0000000800007c12 */ /* 0x002fc8000f8ec0ff */
[----:B------:R-:W-:-:S13]  /*5450*/  ISETP.NE.AND P0, PT, R0, UR8, PT ;  /* 0x0000000800007c0c */ /* 0x000fda000bf05270 */
[----:B------:R-:W-:Y:S05]  /*5460*/  @P0 BRA `(.L_x_115) ;  /* 0x0000000000580947 */ /* 0x000fea0003800000 */
[----:B------:R-:W1:Y:S02]  /*5470*/  LDS R0, [UR6+0x18] ;  /* 0x00001806ff007984 */ /* 0x000e640008000800 */
[----:B-1----:R-:W-:-:S04]  /*5480*/  LOP3.LUT R0, R0, UR4, RZ, 0xc0, !PT ;  /* 0x0000000400007c12 */ /* 0x002fc8000f8ec0ff */
[----:B------:R-:W-:-:S13]  /*5490*/  ISETP.NE.AND P0, PT, R0, UR4, PT ;  /* 0x0000000400007c0c */ /* 0x000fda000bf05270 */
[----:B------:R-:W-:Y:S05]  /*54a0*/  @P0 BRA `(.L_x_116) ;  /* 0x00000000003c0947 */ /* 0x000fea0003800000 */
[----:B------:R-:W1:Y:S01]  /*54b0*/  S2R R2, SR_LANEID ;  /* 0x0000000000027919 */ /* 0x000e620000000000 */
[----:B------:R-:W-:Y:S01]  /*54c0*/  ULOP3.LUT UR8, URZ, UR8, URZ, 0x33, !UPT ;  /* 0x00000008ff087292 */ /* 0x000fe2000f8e33ff */
[----:B------:R-:W-:Y:S01]  /*54d0*/  LOP3.LUT R4, RZ, UR4, RZ, 0x33, !PT ;  /* 0x00000004ff047c12 */ /* 0x000fe2000f8e33ff */
[----:B------:R-:W-:Y:S02]  /*54e0*/  VOTEU.ANY UR7, UPT, PT ;  /* 0x0000000000077886 */ /* 0x000fe400038e0100 */
[----:B------:R-:W-:Y:S01]  /*54f0*/  UFLO.U32 UR7, UR7 ;  /* 0x00000007000772bd */ /* 0x000fe200080e0000 */
[----:B------:R-:W2:Y:S01]  /*5500*/  REDUX UR4, R4 ;  /* 0x00000000040473c4 */ /* 0x000ea20000000000 */
[----:B------:R-:W-:-:S06]  /*5510*/  IMAD.U32 R0, RZ, RZ, UR8 ;  /* 0x00000008ff007e24 */ /* 0x000fcc000f8e00ff */
[----:B------:R1:W-:Y:S01]  /*5520*/  UTCATOMSWS.AND URZ, UR8 ;  /* 0x0000000800ff79e3 */ /* 0x0003e20008000000 */
[----:B------:R-:W3:Y:S01]  /*5530*/  REDUX UR5, R0 ;  /* 0x00000000000573c4 */ /* 0x000ee20000000000 */
[----:B-1----:R-:W-:Y:S01]  /*5540*/  ISETP.EQ.U32.AND P0, PT, R2, UR7, PT ;  /* 0x0000000702007c0c */ /* 0x002fe2000bf02070 */
[----:B--2---:R-:W-:Y:S01]  /*5550*/  IMAD.U32 R2, RZ, RZ, UR4 ;  /* 0x00000004ff027e24 */ /* 0x004fe2000f8e00ff */
[----:B---3--:R-:W-:-:S11]  /*5560*/  MOV R3, UR5 ;  /* 0x0000000500037c02 */ /* 0x008fd60008000f00 */
[----:B------:R1:W-:Y:S04]  /*5570*/  @P0 ATOMS.AND RZ, [UR6+0x14], R3 ;  /* 0x00001403ffff098c */ /* 0x0003e8000a800006 */
[----:B------:R1:W-:Y:S01]  /*5580*/  @P0 ATOMS.AND RZ, [UR6+0x18], R2 ;  /* 0x00001802ffff098c */ /* 0x0003e2000a800006 */
[----:B------:R-:W-:Y:S05]  /*5590*/  BRA `(.L_x_117) ;  /* 0x0000000000147947 */ /* 0x000fea0003800000 */
.L_x_116:
[----:B------:R-:W-:Y:S02]  /*55a0*/  MOV R2, 0x55c0 ;  /* 0x000055c000027802 */ /* 0x000fe40000000f00 */
[----:B---345:R-:W-:Y:S05]  /*55b0*/  CALL.REL.NOINC `($__internal_0_$__cuda_sm10x_tcgen05_guardrail_trap_col_being_dealloced_not_returned_by_alloc) ;  /* 0x0000003c00907944 */ /* 0x038fea0003c00000 */
[----:B------:R-:W-:Y:S05]  /*55c0*/  BRA `(.L_x_117) ;  /* 0x0000000000087947 */ /* 0x000fea0003800000 */
.L_x_115:
[----:B------:R-:W-:Y:S02]  /*55d0*/  MOV R2, 0x55f0 ;  /* 0x000055f000027802 */ /* 0x000fe40000000f00 */
[----:B---345:R-:W-:Y:S05]  /*55e0*/  CALL.REL.NOINC `($__internal_2_$__cuda_sm10x_tcgen05_guardrail_trap_unallocated_columns_being_dealloced) ;  /* 0x0000003c009c7944 */ /* 0x038fea0003c00000 */
.L_x_117:
[----:B------:R-:W-:Y:S01]  /*55f0*/  NOP ;  /* 0x0000000000007918 */ /* 0x000fe20000000000 */
[----:B----4-:R-:W-:Y:S05]  /*5600*/  EXIT ;  /* 0x000000000000794d */ /* 0x010fea0003800000 */
.L_x_88:
[----:B------:R-:W-:-:S09]  /*5610*/  UISETP.NE.OR UP5, UPT, UR10, 0x3, !UP5 ;  /* 0x000000030a00788c */ /* 0x000fd2000efa5670 */
[----:B------:R-:W-:Y:S05]  /*5620*/  BRA.U UP5, `(.L_x_118) ;  /* 0x0000000905c87547 */ /* 0x000fea000b800000 */
[----:B------:R-:W1:Y:S01]  /*5630*/  LDC R0, c[0x0][0xb30] ;  /* 0x0002cc00ff007b82 */ /* 0x000e620000000800 */
[----:B------:R-:W2:Y:S01]  /*5640*/  LDCU.64 UR8, c[0x0][0x888] ;  /* 0x00011100ff0877ac */ /* 0x000ea20008000a00 */
[----:B------:R-:W-:Y:S01]  /*5650*/  IMAD.MOV.U32 R30, RZ, RZ, 0x1 ;  /* 0x00000001ff1e7424 */ /* 0x000fe200078e00ff */
[----:B------:R-:W-:Y:S01]  /*5660*/  CS2R R28, SRZ ;  /* 0x00000000001c7805 */ /* 0x000fe2000001ff00 */
[----:B------:R-:W-:Y:S01]  /*5670*/  IMAD.MOV.U32 R25, RZ, RZ, 0x1000 ;  /* 0x00001000ff197424 */ /* 0x000fe200078e00ff */
[----:B------:R-:W3:Y:S03]  /*5680*/  LDCU.64 UR4, c[0x0][0x890] ;  /* 0x00011200ff0477ac */ /* 0x000ee60008000a00 */
[----:B------:R-:W4:Y:S01]  /*5690*/  LDC R19, c[0x0][0x370] ;  /* 0x0000dc00ff137b82 */ /* 0x000f220000000800 */
[----:B------:R-:W-:Y:S01]  /*56a0*/  UMOV UR6, 0x400 ;  /* 0x0000040000067882 */ /* 0x000fe20000000000 */
[----:B------:R-:W-:-:S02]  /*56b0*/  UPLOP3.LUT UP1, UPT, UPT, UPT, UPT, 0x40, 0x4 ;  /* 0x000000000004789c */ /* 0x000fc40003f2e870 */
[----:B------:R-:W-:-:S04]  /*56c0*/  ULEA UR6, UR37, UR6, 0x18 ;  /* 0x0000000625067291 */ /* 0x000fc8000f8ec0ff */
[----:B------:R-:W4:Y:S01]  /*56d0*/  LDC R2, c[0x0][0xb0c] ;  /* 0x0002c300ff027b82 */ /* 0x000f220000000800 */
[----:B--2---:R-:W-:Y:S02]  /*56e0*/  UISETP.NE.U32.AND UP2, UPT, UR8, URZ, UPT ;  /* 0x000000ff0800728c */ /* 0x004fe4000bf45070 */
[----:B------:R-:W-:Y:S02]  /*56f0*/  UIADD3 UR8, UPT, UPT, UR6, 0x240, URZ ;  /* 0x0000024006087890 */ /* 0x000fe4000fffe0ff */
[----:B---3--:R-:W-:-:S03]  /*5700*/  UISETP.NE.U32.AND UP3, UPT, UR4, URZ, UPT ;  /* 0x000000ff0400728c */ /* 0x008fc6000bf65070 */
[----:B------:R-:W2:Y:S01]  /*5710*/  LDC R18, c[0x0][0xb20] ;  /* 0x0002c800ff127b82 */ /* 0x000ea20000000800 */
[----:B-1----:R-:W-:Y:S01]  /*5720*/  ISETP.NE.AND P1, PT, R0, 0x1, PT ;  /* 0x000000010000780c */ /* 0x002fe20003f25270 */
[----:B------:R-:W-:Y:S02]  /*5730*/  UISETP.NE.AND.EX UP2, UPT, UR9, URZ, UPT, UP2 ;  /* 0x000000ff0900728c */ /* 0x000fe4000bf45320 */
[----:B------:R-:W-:Y:S02]  /*5740*/  UPRMT UR37, UR37, 0x654, UR8 ;  /* 0x0000065425257896 */ /* 0x000fe40008000008 */
[----:B------:R-:W-:Y:S02]  /*5750*/  UISETP.NE.AND.EX UP3, UPT, UR5, URZ, UPT, UP3 ;  /* 0x000000ff0500728c */ /* 0x000fe4000bf65330 */
[----:B------:R-:W1:Y:S08]  /*5760*/  LDC.64 R32, c[0x0][0x348] ;  /* 0x0000d200ff207b82 */ /* 0x000e700000000a00 */
[----:B------:R-:W3:Y:S08]  /*5770*/  LDC.64 R16, c[0x0][0xb10] ;  /* 0x0002c400ff107b82 */ /* 0x000ef00000000a00 */
[----:B------:R-:W1:Y:S08]  /*5780*/  LDC.64 R6, c[0x0][0xb18] ;  /* 0x0002c600ff067b82 */ /* 0x000e700000000a00 */
[----:B------:R-:W1:Y:S08]  /*5790*/  LDC.64 R4, c[0x0][0xb28] ;  /* 0x0002ca00ff047b82 */ /* 0x000e700000000a00 */
[----:B--2-4-:R-:W1:Y:S02]  /*57a0*/  LDC R24, c[0x0][0x374] ;  /* 0x0000dd00ff187b82 */ /* 0x014e640000000800 */
.L_x_126:
[C---:B------:R-:W-:Y:S02]  /*57b0*/  LEA R0, R29.reuse, UR6, 0x3 ;  /* 0x000000061d007c11 */ /* 0x040fe4000f8e18ff */
[----:B------:R-:W-:Y:S02]  /*57c0*/  SHF.L.U32 R3, R28, 0x1f, RZ ;  /* 0x0000001f1c037819 */ /* 0x000fe400000006ff */
[----:B------:R-:W-:Y:S02]  /*57d0*/  LEA R20, R29, UR6, 0x4 ;  /* 0x000000061d147c11 */ /* 0x000fe4000f8e20ff */
[----:B--2---:R-:W2:Y:S02]  /*57e0*/  SYNCS.PHASECHK.TRANS64.TRYWAIT P0, [R0+URZ+0x260], R3 ;  /* 0x00026003000075a7 */ /* 0x004ea400080011ff */
[----:B--2---:R-:W-:Y:S05]  /*57f0*/  @!P0 BRA `(.L_x_119) ;  /* 0x00000038007c8947 */ /* 0x004fea0003800000 */
.L_x_240:
[----:B------:R-:W-:Y:S01]  /*5800*/  ISETP.GE.AND P0, PT, R40, 0x1, PT ;  /* 0x000000012800780c */ /* 0x000fe20003f06270 */
[----:B------:R-:W4:Y:S01]  /*5810*/  LDS.128 R20, [R20+0x2f0] ;  /* 0x0002f00014147984 */ /* 0x000f220000000c00 */
[----:B------:R-:W-:Y:S01]  /*5820*/  ISETP.NE.U32.AND P4, PT, RZ, UR4, PT ;  /* 0x00000004ff007c0c */ /* 0x000fe2000bf85070 */
[----:B--2---:R-:W-:Y:S01]  /*5830*/  VIADD R0, R0, 0x270 ;  /* 0x0000027000007836 */ /* 0x004fe20000000000 */
[----:B------:R-:W-:Y:S02]  /*5840*/  SHF.L.U32 R26, R30, 0x1f, RZ ;  /* 0x0000001f1e1a7819 */ /* 0x000fe400000006ff */
[----:B------:R-:W-:Y:S02]  /*5850*/  ISETP.NE.AND.EX P4, PT, RZ, UR5, PT, P4 ;  /* 0x00000005ff007c0c */ /* 0x000fe4000bf85340 */
[----:B------:R-:W-:Y:S01]  /*5860*/  PRMT R0, RZ, 0x654, R0 ;  /* 0x00000654ff007816 */ /* 0x000fe20000000000 */
[----:B------:R-:W-:Y:S01]  /*5870*/  @!PT LDS RZ, [RZ] ;  /* 0x00000000fffff984 */ /* 0x000fe20000000800 */
[----:B------:R-:W-:Y:S01]  /*5880*/  @!PT LDS RZ, [RZ] ;  /* 0x00000000fffff984 */ /* 0x000fe20000000800 */
[----:B------:R-:W-:Y:S01]  /*5890*/  @!PT LDS RZ, [RZ] ;  /* 0x00000000fffff984 */ /* 0x000fe20000000800 */
[----:B------:R-:W-:Y:S01]  /*58a0*/  @!PT LDS RZ, [RZ] ;  /* 0x00000000fffff984 */ /* 0x000fe20000000800 */
[----:B------:R2:W-:Y:S06]  /*58b0*/  MEMBAR.ALL.CTA ;  /* 0x0000000000007992 */ /* 0x0005ec0000008000 */
[----:B--2---:R-:W2:Y:S02]  /*58c0*/  FENCE.VIEW.ASYNC.S ;  /* 0x00000000000073c6 */ /* 0x004ea40000000000 */
[----:B--2---:R2:W-:Y:S01]  /*58d0*/  SYNCS.ARRIVE.TRANS64.RED.A1T0 RZ, [R0+URZ], RZ ;  /* 0x000000ff00ff79a7 */ /* 0x0045e200081004ff */
[----:B----4-:R-:W-:Y:S11]  /*58e0*/  LOP3.LUT P3, RZ, R22, 0x1, RZ, 0xc0, !PT ;  /* 0x0000000116ff7812 */ /* 0x010ff6000786c0ff */
[----:B------:R-:W-:Y:S02]  /*58f0*/  @!UPT UIADD3 URZ, UPT, UPT, URZ, URZ, URZ ;  /* 0x000000fffffff290 */ /* 0x000fe4000fffe0ff */
[----:B------:R-:W-:Y:S02]  /*5900*/  @P3 MOV R13, R20 ;  /* 0x00000014000d3202 */ /* 0x000fe40000000f00 */
[----:B------:R-:W-:Y:S01]  /*5910*/  @P3 LOP3.LUT R8, R21, 0xffff, RZ, 0xc0, !PT ;  /* 0x0000ffff15083812 */ /* 0x000fe200078ec0ff */
[----:B--2---:R-:W-:Y:S06]  /*5920*/  @!P0 BRA `(.L_x_120) ;  /* 0x0000000000a48947 */ /* 0x004fec0003800000 */
[----:B-1----:R-:W-:Y:S01]  /*5930*/  IMAD.HI.U32 R31, R24, R7, RZ ;  /* 0x00000007181f7227 */ /* 0x002fe200078e00ff */
[----:B------:R-:W-:Y:S02]  /*5940*/  ISETP.NE.AND P0, PT, R6, 0x1, PT ;  /* 0x000000010600780c */ /* 0x000fe40003f05270 */
[----:B------:R-:W-:Y:S01]  /*5950*/  ISETP.NE.AND P2, PT, R40, 0x1, PT ;  /* 0x000000012800780c */ /* 0x000fe20003f45270 */
[----:B---3--:R-:W-:Y:S01]  /*5960*/  IMAD.HI.U32 R34, R19, R16, RZ ;  /* 0x0000001013227227 */ /* 0x008fe200078e00ff */
[----:B------:R-:W-:Y:S02]  /*5970*/  SHF.R.U32.HI R31, RZ, R18, R31 ;  /* 0x00000012ff1f7219 */ /* 0x000fe4000001161f */
[----:B------:R-:W-:Y:S01]  /*5980*/  ISETP.NE.AND P5, PT, R2, 0x1, PT ;  /* 0x000000010200780c */ /* 0x000fe20003fa5270 */
[----:B------:R-:W-:Y:S01]  /*5990*/  IMAD.HI.U32 R36, R13, R16, RZ ;  /* 0x000000100d247227 */ /* 0x000fe200078e00ff */
[----:B------:R-:W-:Y:S02]  /*59a0*/  SHF.R.U32.HI R34, RZ, R17, R34 ;  /* 0x00000011ff227219 */ /* 0x000fe40000011622 */
[----:B------:R-:W-:Y:S01]  /*59b0*/  SEL R3, R24, R31, !P0 ;  /* 0x0000001f18037207 */ /* 0x000fe20004000000 */
[C---:B------:R-:W-:Y:S01]  /*59c0*/  IMAD.HI.U32 R31, R8.reuse, R7, RZ ;  /* 0x00000007081f7227 */ /* 0x040fe200078e00ff */
[----:B------:R-:W-:Y:S02]  /*59d0*/  SEL R11, R19, R34, !P5 ;  /* 0x00000022130b7207 */ /* 0x000fe40006800000 */
[----:B------:R-:W-:Y:S01]  /*59e0*/  SHF.R.U32.HI R36, RZ, R17, R36 ;  /* 0x00000011ff247219 */ /* 0x000fe20000011624 */
[----:B------:R-:W-:Y:S01]  /*59f0*/  IMAD.HI.U32 R38, R3, R4, RZ ;  /* 0x0000000403267227 */ /* 0x000fe200078e00ff */
[----:B------:R-:W-:Y:S03]  /*5a00*/  SHF.R.U32.HI R31, RZ, R18, R31 ;  /* 0x00000012ff1f7219 */ /* 0x000fe6000001161f */
[----:B------:R-:W-:Y:S01]  /*5a10*/  IMAD.HI.U32 R34, R11, R4, RZ ;  /* 0x000000040b227227 */ /* 0x000fe200078e00ff */
[----:B------:R-:W-:Y:S02]  /*5a20*/  @P2 SHF.R.U32.HI R3, RZ, R5, R38 ;  /* 0x00000005ff032219 */ /* 0x000fe40000011626 */
[----:B------:R-:W-:Y:S02]  /*5a30*/  SEL R9, R8, R31, !P0 ;  /* 0x0000001f08097207 */ /* 0x000fe40004000000 */
[----:B------:R-:W-:Y:S01]  /*5a40*/  @P2 SHF.R.U32.HI R11, RZ, R5, R34 ;  /* 0x00000005ff0b2219 */ /* 0x000fe20000011622 */
[C---:B------:R-:W-:Y:S01]  /*5a50*/  IMAD R10, R40.reuse, R3, RZ ;  /* 0x00000003280a7224 */ /* 0x040fe200078e02ff */
[----:B------:R-:W-:Y:S01]  /*5a60*/  SEL R3, R13, R36, !P5 ;  /* 0x000000240d037207 */ /* 0x000fe20006800000 */
[C---:B------:R-:W-:Y:S03]  /*5a70*/  IMAD.HI.U32 R14, R9.reuse, R4, RZ ;  /* 0x00000004090e7227 */ /* 0x040fe600078e00ff */
[----:B------:R-:W-:Y:S01]  /*5a80*/  ISETP.GE.AND P0, PT, R9, R10, PT ;  /* 0x0000000a0900720c */ /* 0x000fe20003f06270 */
[C---:B------:R-:W-:Y:S01]  /*5a90*/  IMAD R12, R40.reuse, R11, RZ ;  /* 0x0000000b280c7224 */ /* 0x040fe200078e02ff */
[-C--:B------:R-:W-:Y:S04]  /*5aa0*/  SHF.R.U32.HI R14, RZ, R5.reuse, R14 ;  /* 0x00000005ff0e7219 */ /* 0x080fe8000001160e */
[----:B------:R-:W-:Y:S02]  /*5ab0*/  ISETP.GE.OR P0, PT, R3, R12, P0 ;  /* 0x0000000c0300720c */ /* 0x000fe40000706670 */
[----:B------:R-:W-:Y:S05]  /*5ac0*/  SEL R15, R9, R14, !P2 ;  /* 0x0000000e090f7207 */ /* 0x000fea0005000000 */
[----:B------:R-:W-:Y:S04]  /*5ad0*/  IMAD.MOV R14, RZ, RZ, -R15 ;  /* 0x000000ffff0e7224 */ /* 0x000fe800078e0a0f */
[----:B------:R-:W-:Y:S02]  /*5ae0*/  IMAD R14, R40, R14, R9 ;  /* 0x0000000e280e7224 */ /* 0x000fe400078e0209 */
[C---:B------:R-:W-:Y:S05]  /*5af0*/  @!P0 IMAD.HI.U32 R10, R3.reuse, R4, RZ ;  /* 0x00000004030a8227 */ /* 0x040fea00078e00ff */
[----:B------:R-:W-:Y:S04]  /*5b00*/  @!P0 SHF.R.U32.HI R10, RZ, R5, R10 ;  /* 0x00000005ff0a8219 */ /* 0x000fe8000001160a */
[----:B------:R-:W-:Y:S01]  /*5b10*/  @!P0 SEL R0, R3, R10, !P2 ;  /* 0x0000000a03008207 */ /* 0x000fe20005000000 */
[----:B------:R-:W-:Y:S03]  /*5b20*/  IMAD.MOV R10, RZ, RZ, -R3 ;  /* 0x000000ffff0a7224 */ /* 0x000fe600078e0a03 */
[----:B------:R-:W-:Y:S01]  /*5b30*/  @!P0 IADD3 R15, PT, PT, R15, -R0, RZ ;  /* 0x800000000f0f8210 */ /* 0x000fe20007ffe0ff */
[----:B------:R-:W-:Y:S01]  /*5b40*/  @!P0 IMAD R0, R11, R14, R0 ;  /* 0x0000000e0b008224 */ /* 0x000fe200078e0200 */
[----:B------:R-:W-:Y:S01]  /*5b50*/  IADD3 R11, PT, PT, -R9, RZ, RZ ;  /* 0x000000ff090b7210 */ /* 0x000fe20007ffe1ff */
[----:B------:R-:W-:Y:S02]  /*5b60*/  IMAD R13, R2, R10, R13 ;  /* 0x0000000a020d7224 */ /* 0x000fe400078e020d */
[----:B------:R-:W-:Y:S02]  /*5b70*/  @!P0 IMAD R9, R15, R40, R3 ;  /* 0x000000280f098224 */ /* 0x000fe400078e0203 */
[----:B------:R-:W-:Y:S02]  /*5b80*/  @!P0 IMAD.MOV.U32 R3, RZ, RZ, R0 ;  /* 0x000000ffff038224 */ /* 0x000fe400078e0000 */
[----:B------:R-:W-:Y:S02]  /*5b90*/  IMAD R8, R6, R11, R8 ;  /* 0x0000000b06087224 */ /* 0x000fe400078e0208 */
[----:B------:R-:W-:Y:S02]  /*5ba0*/  IMAD R13, R3, R2, R13 ;  /* 0x00000002030d7224 */ /* 0x000fe400078e020d */
[----:B------:R-:W-:Y:S02]  /*5bb0*/  IMAD R8, R9, R6, R8 ;  /* 0x0000000609087224 */ /* 0x000fe400078e0208 */
.L_x_120:
[----:B------:R-:W-:Y:S05]  /*5bc0*/  BRA.U UP1, `(.L_x_121) ;  /* 0x0000000101107547 */ /* 0x000fea000b800000 */
[----:B------:R-:W-:Y:S04]  /*5bd0*/  MOV R0, UR7 ;  /* 0x0000000700007c02 */ /* 0x000fe80008000f00 */
[----:B------:R-:W-:Y:S04]  /*5be0*/  SHF.L.U32 R3, R0, 0x1f, RZ ;  /* 0x0000001f00037819 */ /* 0x000fe800000006ff */
[----:B------:R-:W2:Y:S02]  /*5bf0*/  SYNCS.PHASECHK.TRANS64.TRYWAIT P0, [UR6+0x258], R3 ;  /* 0x00025803ff0075a7 */ /* 0x000ea40008001106 */
[----:B--2---:R-:W-:Y:S05]  /*5c00*/  @!P0 BRA `(.L_x_122) ;  /* 0x00000034008c8947 */ /* 0x004fea0003800000 */
.L_x_121:
[----:B------:R-:W-:Y:S05]  /*5c10*/  BRA.U !UP3, `(.L_x_123) ;  /* 0x000000010b347547 */ /* 0x000fea000b800000 */
[----:B------:R-:W-:Y:S01]  /*5c20*/  UPLOP3.LUT UP0, UPT, UPT, UPT, UP2, 0x80, 0x8 ;  /* 0x000000000008789c */ /* 0x000fe20003f0f020 */
[----:B--2---:R-:W-:Y:S02]  /*5c30*/  HFMA2 R0, -RZ, RZ, 0, 5.9604644775390625e-08 ;  /* 0x00000001ff007431 */ /* 0x004fe400000001ff */
[----:B------:R-:W-:Y:S03]  /*5c40*/  IMAD.MOV.U32 R99, RZ, RZ, 0x1 ;  /* 0x00000001ff637424 */ /* 0x000fe600078e00ff */
[----:B------:R-:W-:Y:S05]  /*5c50*/  PLOP3.LUT P0, PT, PT, PT, UP0, 0x80, 0x8 ;  /* 0x000000000008781c */ /* 0x000fea0003f0f008 */
[----:B------:R-:W2:Y:S01]  /*5c60*/  @UP0 LDCU.64 UR10, c[0x0][0x888] ;  /* 0x00011100ff0a07ac */ /* 0x000ea20008000a00 */
[----:B------:R-:W-:Y:S07]  /*5c70*/  @UP0 UIMAD UR8, UR36, UR4, URZ ;  /* 0x00000004240802a4 */ /* 0x000fee000f8e02ff */
[----:B------:R-:W-:Y:S01]  /*5c80*/  @!P0 PRMT R99, R0, 0x7610, R99 ;  /* 0x0000761000638816 */ /* 0x000fe20000000063 */
[----:B--2---:R-:W-:Y:S03]  /*5c90*/  @UP0 UIMAD.WIDE UR10, UR8, 0x4, UR10 ;  /* 0x00000004080a08a5 */ /* 0x004fe6000f8e020a */
[----:B------:R-:W2:Y:S03]  /*5ca0*/  @!UP0 LDCU UR8, c[0x0][0x880] ;  /* 0x00011000ff0887ac */ /* 0x000ea60008000800 */
[----:B------:R-:W-:Y:S01]  /*5cb0*/  IMAD.U32 R10, RZ, RZ, UR10 ;  /* 0x0000000aff0a7e24 */ /* 0x000fe2000f8e00ff */
[----:B------:R-:W-:Y:S05]  /*5cc0*/  MOV R11, UR11 ;  /* 0x0000000b000b7c02 */ /* 0x000fea0008000f00 */
[----:B-----5:R4:W5:Y:S02]  /*5cd0*/  @P0 LDG.E R48, desc[UR40][R10.64] ;  /* 0x000000280a300981 */ /* 0x020964000c1e1900 */
[----:B--2-4-:R-:W-:Y:S07]  /*5ce0*/  @!P0 IMAD.U32 R48, RZ, RZ, UR8 ;  /* 0x00000008ff308e24 */ /* 0x014fee000f8e00ff */
.L_x_123:
[----:B-----5:R-:W-:Y:S01]  /*5cf0*/  @!P4 ISETP.EQ.AND P5, PT, R48, RZ, PT ;  /* 0x000000ff3000c20c */ /* 0x020fe20003fa2270 */
[----:B------:R-:W-:Y:S01]  /*5d00*/  @!UPT UIADD3 URZ, UPT, UPT, URZ, URZ, URZ ;  /* 0x000000fffffff290 */ /* 0x000fe2000fffe0ff */
[----:B------:R-:W-:Y:S11]  /*5d10*/  @!P4 BRA `(.L_x_124) ;  /* 0x000000000014c947 */ /* 0x000ff60003800000 */
[----:B------:R-:W-:Y:S02]  /*5d20*/  LOP3.LUT P0, RZ, R99, 0xff, RZ, 0xc0, !PT ;  /* 0x000000ff63ff7812 */ /* 0x000fe4000780c0ff */
[----:B------:R-:W-:Y:S04]  /*5d30*/  PLOP3.LUT P5, PT, PT, PT, UP0, 0x80, 0x8 ;  /* 0x000000000008781c */ /* 0x000fe80003faf008 */
[----:B------:R-:W-:Y:S07]  /*5d40*/  PLOP3.LUT P5, PT, P5, PT, PT, 0x8, 0x80 ;  /* 0x000000000080781c */ /* 0x000fee0002fae170 */
[----:B------:R-:W-:Y:S11]  /*5d50*/  @P0 ISETP.EQ.AND P5, PT, R48, RZ, PT ;  /* 0x000000ff3000020c */ /* 0x000ff60003fa2270 */
[----:B------:R-:W-:Y:S02]  /*5d60*/  @!UPT UIADD3 URZ, UPT, UPT, URZ, URZ, URZ ;  /* 0x000000fffffff290 */ /* 0x000fe4000fffe0ff */
.L_x_124:
[----:B------:R-:W4:Y:S01]  /*5d70*/  SYNCS.PHASECHK.TRANS64.TRYWAIT P4, [UR6+0x248], R26 ;  /* 0x0002481aff0075a7 */ /* 0x000f220008081106 */
[----:B------:R-:W-:Y:S01]  /*5d80*/  @P3 SHF.R.U32.HI R27, RZ, 0x10, R21 ;  /* 0x00000010ff1b3819 */ /* 0x000fe20000011615 */
[----:B------:R-:W-:Y:S01]  /*5d90*/  VIADD R29, R29, 0x1 ;  /* 0x000000011d1d7836 */ /* 0x000fe20000000000 */
[----:B------:R-:W5:Y:S08]  /*5da0*/  LDC.64 R14, c[0x0][0xb10] ;  /* 0x0002c400ff0e7b82 */ /* 0x000f700000000a00 */
[----:B------:R-:W1:Y:S08]  /*5db0*/  LDC.64 R10, c[0x0][0xb18] ;  /* 0x0002c600ff0a7b82 */ /* 0x000e700000000a00 */
[----:B--2---:R-:W2:Y:S08]  /*5dc0*/  @!P1 LDC R0, c[0x0][0xb20] ;  /* 0x0002c800ff009b82 */ /* 0x004eb00000000800 */
[----:B------:R-:W3:Y:S01]  /*5dd0*/  @!P1 LDC R3, c[0x0][0xb0c] ;  /* 0x0002c300ff039b82 */ /* 0x000ee20000000800 */
[----:B-----5:R-:W-:Y:S05]  /*5de0*/  @!P1 IMAD.HI.U32 R14, R13, R14, RZ ;  /* 0x0000000e0d0e9227 */ /* 0x020fea00078e00ff */
[----:B------:R-:W-:Y:S01]  /*5df0*/  @!P1 SHF.R.U32.HI R14, RZ, R15, R14 ;  /* 0x0000000fff0e9219 */ /* 0x000fe2000001160e */
[----:B-1----:R-:W-:Y:S01]  /*5e00*/  @!P1 IMAD.HI.U32 R11, R8, R11, RZ ;  /* 0x0000000b080b9227 */ /* 0x002fe200078e00ff */
[----:B------:R-:W-:Y:S04]  /*5e10*/  @!P1 ISETP.NE.AND P0, PT, R10, 0x1, PT ;  /* 0x000000010a00980c */ /* 0x000fe80003f05270 */
[----:B--2---:R-:W-:Y:S02]  /*5e20*/  @!P1 SHF.R.U32.HI R9, RZ, R0, R11 ;  /* 0x00000000ff099219 */ /* 0x004fe4000001160b */
[----:B---3--:R-:W-:Y:S02]  /*5e30*/  @!P1 ISETP.NE.AND P2, PT, R3, 0x1, PT ;  /* 0x000000010300980c */ /* 0x008fe40003f45270 */
[----:B------:R-:W-:Y:S02]  /*5e40*/  @!P1 SEL R9, R8, R9, !P0 ;  /* 0x0000000908099207 */ /* 0x000fe40004000000 */
[----:B------:R-:W-:Y:S02]  /*5e50*/  ELECT P0, URZ, PT ;  /* 0x0000000000ff782f */ /* 0x000fe40003800000 */
[----:B------:R-:W-:Y:S05]  /*5e60*/  @!P1 SEL R14, R13, R14, !P2 ;  /* 0x0000000e0d0e9207 */ /* 0x000fea0005000000 */
[----:B------:R-:W-:Y:S02]  /*5e70*/  @!P1 IMAD.IADD R0, R9, 0x1, -R14 ;  /* 0x0000000109009824 */ /* 0x000fe400078e0a0e */
[----:B------:R-:W-:Y:S02]  /*5e80*/  @!P1 IMAD.IADD R9, R14, 0x1, -R9 ;  /* 0x000000010e099824 */ /* 0x000fe400078e0a09 */
[----:B------:R-:W-:Y:S02]  /*5e90*/  @!P1 IMAD R13, R0, R3, R13 ;  /* 0x00000003000d9224 */ /* 0x000fe400078e020d */
[----:B------:R-:W-:Y:S01]  /*5ea0*/  @!P1 IMAD R8, R9, R10, R8 ;  /* 0x0000000a09089224 */ /* 0x000fe200078e0208 */
[----:B----4-:R-:W-:Y:S06]  /*5eb0*/  @!P4 BRA `(.L_x_125) ;  /* 0x0000003000f8c947 */ /* 0x010fec0003800000 */
.L_x_243:
[----:B------:R-:W-:Y:S01]  /*5ec0*/  PLOP3.LUT P5, PT, P5, P0, PT, 0xf2, 0x2f ;  /* 0x00000000002f781c */ /* 0x000fe20002fa1e72 */
[----:B------:R-:W-:Y:S01]  /*5ed0*/  UMOV UR14, 0x0 ;  /* 0x00000000000e7882 */ /* 0x000fe20000000000 */
[----:B------:R-:W-:Y:S01]  /*5ee0*/  LOP3.LUT R30, R30, 0x1, RZ, 0x3c, !PT ;  /* 0x000000011e1e7812 */ /* 0x000fe200078e3cff */
[----:B------:R-:W-:Y:S01]  /*5ef0*/  UMOV UR15, 0x10000000 ;  /* 0x10000000000f7882 */ /* 0x000fe20000000000 */
[----:B------:R-:W-:Y:S01]  /*5f00*/  UMOV UR12, UR36 ;  /* 0x00000024000c7c82 */ /* 0x000fe20008000000 */
[----:B------:R-:W-:Y:S08]  /*5f10*/  @P3 R2UR UR36, R27 ;  /* 0x000000001b2432ca */ /* 0x000ff000000e0000 */
[----:B-1----:R-:W-:Y:S01]  /*5f20*/  @!P5 IADD3 R3, P0, PT, R32, 0x580, RZ ;  /* 0x000005802003d810 */ /* 0x002fe20007f1e0ff */
[----:B------:R-:W-:Y:S01]  /*5f30*/  @!P5 IMAD.SHL.U32 R98, R98, 0x40, RZ ;  /* 0x000000406262d824 */ /* 0x000fe200078e00ff */
[----:B------:R-:W-:Y:S01]  /*5f40*/  VOTEU.ALL UP1, P5 ;  /* 0x0000000000ff7886 */ /* 0x000fe20002820000 */
[----:B------:R-:W-:Y:S01]  /*5f50*/  @!P5 IMAD.SHL.U32 R97, R97, 0x40, RZ ;  /* 0x000000406161d824 */ /* 0x000fe200078e00ff */
[----:B------:R-:W-:Y:S01]  /*5f60*/  @!P5 R2UR UR9, R3 ;  /* 0x000000000309d2ca */ /* 0x000fe200000e0000 */
[----:B------:R-:W-:Y:S01]  /*5f70*/  @!P5 IMAD.X R0, RZ, RZ, R33, P0 ;  /* 0x000000ffff00d224 */ /* 0x000fe200000e0621 */
[----:B------:R-:W-:Y:S01]  /*5f80*/  @!P5 R2UR UR10, R98 ;  /* 0x00000000620ad2ca */ /* 0x000fe200000e0000 */
[----:B------:R-:W-:Y:S01]  /*5f90*/  IMAD.IADD R98, R8, 0x1, R81 ;  /* 0x0000000108627824 */ /* 0x000fe200078e0251 */
[----:B------:R-:W-:Y:S01]  /*5fa0*/  @!P5 R2UR UR11, R97 ;  /* 0x00000000610bd2ca */ /* 0x000fe200000e0000 */
[----:B------:R-:W-:Y:S01]  /*5fb0*/  IMAD.IADD R97, R13, 0x1, R96 ;  /* 0x000000010d617824 */ /* 0x000fe200078e0260 */
[----:B------:R-:W-:Y:S02]  /*5fc0*/  @!P5 R2UR UR8, R0 ;  /* 0x000000000008d2ca */ /* 0x000fe400000e0000 */
[C---:B------:R-:W-:Y:S04]  /*5fd0*/  ISETP.NE.AND P0, PT, R29.reuse, 0x2, PT ;  /* 0x000000021d00780c */ /* 0x040fe80003f05270 */
[----:B------:R-:W-:Y:S01]  /*5fe0*/  SEL R3, RZ, 0x1, P0 ;  /* 0x00000001ff037807 */ /* 0x000fe20000000000 */
[----:B------:R-:W-:Y:S01]  /*5ff0*/  IMAD.U32 R10, RZ, RZ, UR9 ;  /* 0x00000009ff0a7e24 */ /* 0x000fe2000f8e00ff */
[----:B------:R-:W-:Y:S01]  /*6000*/  @!UP1 UIADD3 UR9, UPT, UPT, UR6, 0x240, URZ ;  /* 0x0000024006099890 */ /* 0x000fe2000fffe0ff */
[----:B------:R-:W-:Y:S02]  /*6010*/  SEL R29, R29, RZ, P0 ;  /* 0x000000ff1d1d7207 */ /* 0x000fe40000000000 */
[----:B------:R-:W-:Y:S02]  /*6020*/  LOP3.LUT R28, R28, R3, RZ, 0x3c, !PT ;  /* 0x000000031c1c7212 */ /* 0x000fe400078e3cff */
[----:B------:R-:W-:Y:S01]  /*6030*/  IMAD.U32 R11, RZ, RZ, UR8 ;  /* 0x00000008ff0b7e24 */ /* 0x000fe2000f8e00ff */
[----:B------:R-:W-:Y:S01]  /*6040*/  @!P5 R2UR UR16, R10 ;  /* 0x000000000a10d2ca */ /* 0x000fe200000e0000 */
[----:B------:R-:W-:Y:S01]  /*6050*/  @!UP1 UIADD3 UR8, UPT, UPT, UR6, 0x400, URZ ;  /* 0x0000040006089890 */ /* 0x000fe2000fffe0ff */
[----:B------:R-:W-:Y:S02]  /*6060*/  VOTEU.ALL UP1, P5 ;  /* 0x0000000000ff7886 */ /* 0x000fe40002820000 */
[----:B------:R-:W-:Y:S11]  /*6070*/  @!P5 R2UR UR17, R11 ;  /* 0x000000000b11d2ca */ /* 0x000ff600000e0000 */
[----:B------:R-:W-:Y:S02]  /*6080*/  @!UPT UIADD3 URZ, UPT, UPT, URZ, URZ, URZ ;  /* 0x000000fffffff290 */ /* 0x000fe4000fffe0ff */
[----:B------:R2:W-:Y:S01]  /*6090*/  @!UP1 UTMALDG.3D [UR8], [UR16], desc[UR14] ;  /* 0x00000e08100095b4 */ /* 0x0005e20008011000 */
[----:B------:R2:W-:Y:S01]  /*60a0*/  @!P5 SYNCS.ARRIVE.TRANS64.RED.A0TR RZ, [UR6+0x240], R25 ;  /* 0x00024019ffffd9a7 */ /* 0x0005e20008300406 */
[----:B------:R-:W-:Y:S01]  /*60b0*/  UPLOP3.LUT UP1, UPT, UPT, UPT, UPT, 0x80, 0x8 ;  /* 0x000000000008789c */ /* 0x000fe20003f2f070 */
[----:B------:R-:W-:Y:S01]  /*60c0*/  SYNCS.ARRIVE.TRANS64.RED.A1T0 RZ, [UR37], RZ ;  /* 0x000000ffffff79a7 */ /* 0x000fe20008100425 */
[----:B------:R-:W-:Y:S09]  /*60d0*/  @P3 BRA `(.L_x_126) ;  /* 0xfffffff400b43947 */ /* 0x000ff2000383ffff */
[----:B------:R-:W-:Y:S07]  /*60e0*/  MOV R0, UR6 ;  /* 0x0000000600007c02 */ /* 0x000fee0008000f00 */
.L_x_127:
[----:B-1----:R-:W-:-:S04]  /*60f0*/  SHF.L.U32 R3, R30, 0x1f, RZ ;  /* 0x0000001f1e037819 */ /* 0x002fc800000006ff */
[----:B------:R1:W3:Y:S03]  /*6100*/  SYNCS.PHASECHK.TRANS64.TRYWAIT P0, [R0+URZ+0x248], R3 ;  /* 0x00024803000075a7 */ /* 0x0002e600080011ff */
[----:B---3--:R-:W-:Y:S05]  /*6110*/  @!P0 NANOSLEEP.SYNCS 0x989680 ;  /* 0x009896800000895d */ /* 0x008fea0003900000 */
[----:B------:R-:W3:Y:S02]  /*6120*/  @!P0 SYNCS.PHASECHK.TRANS64 P0, [R0+URZ+0x248], R3 ;  /* 0x00024803000085a7 */ /* 0x000ee400080010ff */
[----:B--23--:R-:W-:Y:S05]  /*6130*/  @P0 EXIT ;  /* 0x000000000000094d */ /* 0x00cfea0003800000 */
[----:B------:R-:W-:Y:S05]  /*6140*/  BRA `(.L_x_127) ;  /* 0xfffffffc00e87947 */ /* 0x000fea000383ffff */
.L_x_118:
[----:B------:R-:W-:-:S06]  /*6150*/  UISETP.GE.AND UP1, UPT, UR10, 0x4, UPT ;  /* 0x000000040a00788c */ /* 0x000fcc000bf26270 */
[----:B------:R-:W-:-:S13]  /*6160*/  PLOP3.LUT P0, PT, PT, PT, UP1, 0x80, 0x8 ;  /* 0x000000000008781c */ /* 0x000fda0003f0f018 */
[----:B------:R-:W-:Y:S05]  /*6170*/  @!P0 EXIT ;  /* 0x000000000000894d */ /* 0x000fea0003800000 */
[----:B------:R-:W-:Y:S01]  /*6180*/  BAR.SYNC.DEFER_BLOCKING 0x6, 0xa0 ;  /* 0x0182800000007b1d */ /* 0x000fe20000010000 */
[C---:B------:R-:W-:Y:S01]  /*6190*/  IMAD.SHL.U32 R4, R103.reuse, 0x40, RZ ;  /* 0x0000004067047824 */ /* 0x040fe200078e00ff */
[----:B------:R-:W-:Y:S01]  /*61a0*/  CS2R R108, SRZ ;  /* 0x00000000006c7805 */ /* 0x000fe2000001ff00 */
[C---:B------:R-:W-:Y:S02]  /*61b0*/  IMAD.SHL.U32 R2, R103.reuse, 0x8, RZ ;  /* 0x0000000867027824 */ /* 0x040fe400078e00ff */
[----:B------:R-:W-:Y:S01]  /*61c0*/  IMAD.SHL.U32 R105, R106, 0x800, RZ ;  /* 0x000008006a697824 */ /* 0x000fe200078e00ff */
[----:B------:R-:W-:Y:S01]  /*61d0*/  UMOV UR43, 0x400 ;  /* 0x00000400002b7882 */ /* 0x000fe20000000000 */
[C---:B------:R-:W-:Y:S01]  /*61e0*/  LOP3.LUT R3, R4.reuse, 0x180, RZ, 0xc0, !PT ;  /* 0x0000018004037812 */ /* 0x040fe200078ec0ff */
[----:B------:R-:W-:Y:S01]  /*61f0*/  ULEA UR43, UR37, UR43, 0x18 ;  /* 0x0000002b252b7291 */ /* 0x000fe2000f8ec0ff */
[----:B------:R-:W1:Y:S01]  /*6200*/  LDC R101, c[0x0][0x370] ;  /* 0x0000dc00ff657b82 */ /* 0x000e620000000800 */
[----:B------:R-:W-:Y:S01]  /*6210*/  LOP3.LUT R4, R4, 0x640, RZ, 0xc0, !PT ;  /* 0x0000064004047812 */ /* 0x000fe200078ec0ff */
[----:B------:R-:W-:Y:S01]  /*6220*/  IMAD.U32 R47, R103, 0x10000, RZ ;  /* 0x00010000672f7824 */ /* 0x000fe200078e00ff */
[----:B------:R-:W-:Y:S01]  /*6230*/  LOP3.LUT R2, R3, 0x30, R2, 0xf8, !PT ;  /* 0x0000003003027812 */ /* 0x000fe200078ef802 */
[----:B------:R-:W-:Y:S01]  /*6240*/  IMAD.SHL.U32 R104, R103, 0x10, RZ ;  /* 0x0000001067687824 */ /* 0x000fe200078e00ff */
[----:B------:R-:W-:Y:S01]  /*6250*/  SHF.R.U32.HI R3, RZ, 0x1, R103 ;  /* 0x00000001ff037819 */ /* 0x000fe20000011667 */
[----:B------:R-:W-:Y:S01]  /*6260*/  UIADD3 UR4, UPT, UPT, UR43, 0x1400, URZ ;  /* 0x000014002b047890 */ /* 0x000fe2000fffe0ff */
[----:B------:R-:W-:Y:S01]  /*6270*/  LOP3.LUT R105, R4, 0x800, R105, 0xf8, !PT ;  /* 0x0000080004697812 */ /* 0x000fe200078ef869 */
[----:B------:R-:W2:Y:S01]  /*6280*/  LDC R42, c[0x0][0xb0c] ;  /* 0x0002c300ff2a7b82 */ /* 0x000ea20000000800 */
[----:B------:R-:W-:Y:S01]  /*6290*/  LOP3.LUT R4, R2, 0x20, R3, 0x78, !PT ;  /* 0x0000002002047812 */ /* 0x000fe200078e7803 */
[----:B------:R-:W-:Y:S01]  /*62a0*/  IMAD.SHL.U32 R2, R106, 0x200000, RZ ;  /* 0x002000006a027824 */ /* 0x000fe200078e00ff */
[----:B------:R-:W-:Y:S01]  /*62b0*/  LOP3.LUT R104, R104, 0x20, RZ, 0xc0, !PT ;  /* 0x0000002068687812 */ /* 0x000fe200078ec0ff */
[----:B------:R-:W-:Y:S01]  /*62c0*/  IMAD.MOV.U32 R44, RZ, RZ, RZ ;  /* 0x000000ffff2c7224 */ /* 0x000fe200078e00ff */
[----:B------:R-:W-:Y:S01]  /*62d0*/  LOP3.LUT R105, R105, R4, RZ, 0xfc, !PT ;  /* 0x0000000469697212 */ /* 0x000fe200078efcff */
[----:B------:R-:W-:Y:S01]  /*62e0*/  IMAD.MOV.U32 R110, RZ, RZ, RZ ;  /* 0x000000ffff6e7224 */ /* 0x000fe200078e00ff */
[----:B------:R-:W3:Y:S01]  /*62f0*/  LDS R0, [UR43+0x310] ;  /* 0x0003102bff007984 */ /* 0x000ee20008000800 */
[----:B------:R-:W4:Y:S01]  /*6300*/  LDC R100, c[0x0][0xb20] ;  /* 0x0002c800ff647b82 */ /* 0x000f220000000800 */
[----:B------:R-:W-:Y:S01]  /*6310*/  LOP3.LUT R2, R2, 0x200000, RZ, 0xc0, !PT ;  /* 0x0020000002027812 */ /* 0x000fe200078ec0ff */
[----:B------:R-:W-:Y:S01]  /*6320*/  VIADD R3, R105, UR43 ;  /* 0x0000002b69037c36 */ /* 0x000fe20008000000 */
[----:B------:R-:W1:Y:S01]  /*6330*/  LDCU.64 UR46, c[0x0][0x348] ;  /* 0x00006900ff2e77ac */ /* 0x000e620008000a00 */
[----:B------:R-:W-:Y:S01]  /*6340*/  IMAD.MOV.U32 R114, RZ, RZ, RZ ;  /* 0x000000ffff727224 */ /* 0x000fe200078e00ff */
[----:B------:R-:W-:Y:S01]  /*6350*/  LOP3.LUT R47, R2, 0x400000, R47, 0xf8, !PT ;  /* 0x00400000022f7812 */ /* 0x000fe200078ef82f */
[----:B------:R-:W-:Y:S01]  /*6360*/  IMAD.U32 R111, RZ, RZ, UR4 ;  /* 0x00000004ff6f7e24 */ /* 0x000fe2000f8e00ff */
[----:B------:R-:W-:Y:S01]  /*6370*/  IADD3 R104, PT, PT, -R104, 0x400, R3 ;  /* 0x0000040068687810 */ /* 0x000fe20007ffe103 */
[----:B------:R-:W1:Y:S01]  /*6380*/  LDC R41, c[0x0][0xb30] ;  /* 0x0002cc00ff297b82 */ /* 0x000e620000000800 */
[----:B------:R-:W1:Y:S01]  /*6390*/  LDCU.64 UR38, c[0x0][0x888] ;  /* 0x00011100ff2677ac */ /* 0x000e620008000a00 */
[----:B------:R-:W-:-:S06]  /*63a0*/  UIADD3 UR42, UPT, UPT, UR43, 0x400, URZ ;  /* 0x000004002b2a7890 */ /* 0x000fcc000fffe0ff */
[----:B------:R-:W1:Y:S08]  /*63b0*/  LDC.64 R90, c[0x0][0xb10] ;  /* 0x0002c400ff5a7b82 */ /* 0x000e700000000a00 */
[----:B------:R-:W1:Y:S08]  /*63c0*/  LDC.64 R38, c[0x0][0xb18] ;  /* 0x0002c600ff267b82 */ /* 0x000e700000000a00 */
[----:B------:R-:W1:Y:S01]  /*63d0*/  LDC.64 R86, c[0x0][0x888] ;  /* 0x00022200ff567b82 */ /* 0x000e620000000a00 */
[----:B---3--:R-:W-:-:S07]  /*63e0*/  IMAD.IADD R47, R0, 0x1, R47 ;  /* 0x00000001002f7824 */ /* 0x008fce00078e022f */
[----:B------:R-:W3:Y:S08]  /*63f0*/  LDC.64 R36, c[0x0][0xb28] ;  /* 0x0002ca00ff247b82 */ /* 0x000ef00000000a00 */
[----:B------:R-:W1:Y:S08]  /*6400*/  LDC.64 R88, c[0x0][0x890] ;  /* 0x00022400ff587b82 */ /* 0x000e700000000a00 */
[----:B------:R-:W1:Y:S08]  /*6410*/  LDC.64 R84, c[0x0][0x8b0] ;  /* 0x00022c00ff547b82 */ /* 0x000e700000000a00 */
[----:B------:R-:W1:Y:S08]  /*6420*/  LDC.64 R82, c[0x0][0x8a8] ;  /* 0x00022a00ff527b82 */ /* 0x000e700000000a00 */
[----:B--2-4-:R-:W1:Y:S02]  /*6430*/  LDC R102, c[0x0][0x374] ;  /* 0x0000dd00ff667b82 */ /* 0x014e640000000800 */
.L_x_145:
[C---:B------:R-:W-:Y:S02]  /*6440*/  LEA R0, R114.reuse, UR43, 0x3 ;  /* 0x0000002b72007c11 */ /* 0x040fe4000f8e18ff */
[----:B------:R-:W-:Y:S02]  /*6450*/  SHF.L.U32 R3, R109, 0x1f, RZ ;  /* 0x0000001f6d037819 */ /* 0x000fe400000006ff */
[----:B------:R-:W-:Y:S02]  /*6460*/  LEA R16, R114, UR43, 0x4 ;  /* 0x0000002b72107c11 */ /* 0x000fe4000f8e20ff */
[----:B--2---:R-:W2:Y:S02]  /*6470*/  SYNCS.PHASECHK.TRANS64.TRYWAIT P0, [R0+URZ+0x260], R3 ;  /* 0x00026003000075a7 */ /* 0x004ea400080011ff */
[----:B-12---:R-:W-:Y:S05]  /*6480*/  @!P0 BRA `(.L_x_128) ;  /* 0x0000002c009c8947 */ /* 0x006fea0003800000 */
.L_x_244:
[----:B------:R-:W4:Y:S01]  /*6490*/  LDC.64 R12, c[0x0][0xb10] ;  /* 0x0002c400ff0c7b82 */ /* 0x000f220000000a00 */
[----:B------:R-:W3:Y:S01]  /*64a0*/  LDS.128 R16, [R16+0x2f0] ;  /* 0x0002f00010107984 */ /* 0x000ee20000000c00 */
[----:B-1----:R-:W-:Y:S01]  /*64b0*/  ISETP.NE.AND P1, PT, R41, 0x1, PT ;  /* 0x000000012900780c */ /* 0x002fe20003f25270 */
[----:B--2---:R-:W-:Y:S01]  /*64c0*/  VIADD R0, R0, 0x270 ;  /* 0x0000027000007836 */ /* 0x004fe20000000000 */
[----:B------:R-:W-:Y:S04]  /*64d0*/  ISETP.GE.AND P0, PT, R40, 0x1, PT ;  /* 0x000000012800780c */ /* 0x000fe80003f06270 */
[----:B------:R-:W1:Y:S01]  /*64e0*/  LDC.64 R10, c[0x0][0xb18] ;  /* 0x0002c600ff0a7b82 */ /* 0x000e620000000a00 */
[----:B------:R-:W-:Y:S01]  /*64f0*/  PRMT R0, RZ, 0x654, R0 ;  /* 0x00000654ff007816 */ /* 0x000fe20000000000 */
[----:B------:R-:W-:Y:S01]  /*6500*/  @!PT LDS RZ, [RZ] ;  /* 0x00000000fffff984 */ /* 0x000fe20000000800 */
[----:B------:R-:W-:Y:S01]  /*6510*/  @!PT LDS RZ, [RZ] ;  /* 0x00000000fffff984 */ /* 0x000fe20000000800 */
[----:B------:R-:W-:Y:S01]  /*6520*/  @!PT LDS RZ, [RZ] ;  /* 0x00000000fffff984 */ /* 0x000fe20000000800 */
[----:B------:R-:W-:Y:S01]  /*6530*/  @!PT LDS RZ, [RZ] ;  /* 0x00000000fffff984 */ /* 0x000fe20000000800 */
[----:B------:R2:W-:Y:S06]  /*6540*/  MEMBAR.ALL.CTA ;  /* 0x0000000000007992 */ /* 0x0005ec0000008000 */
[----:B--2---:R-:W2:Y:S01]  /*6550*/  FENCE.VIEW.ASYNC.S ;  /* 0x00000000000073c6 */ /* 0x004ea20000000000 */
[----:B------:R-:W1:Y:S08]  /*6560*/  @!P1 LDC R14, c[0x0][0xb20] ;  /* 0x0002c800ff0e9b82 */ /* 0x000e700000000800 */
[----:B------:R-:W1:Y:S01]  /*6570*/  @!P1 LDC R9, c[0x0][0xb0c] ;  /* 0x0002c300ff099b82 */ /* 0x000e620000000800 */
[----:B--2---:R2:W-:Y:S01]  /*6580*/  SYNCS.ARRIVE.TRANS64.RED.A1T0 RZ, [R0+URZ], RZ ;  /* 0x000000ff00ff79a7 */ /* 0x0045e200081004ff */
[----:B---3--:R-:W-:Y:S04]  /*6590*/  LOP3.LUT P4, RZ, R18, 0x1, RZ, 0xc0, !PT ;  /* 0x0000000112ff7812 */ /* 0x008fe8000788c0ff */
[----:B------:R-:W-:Y:S09]  /*65a0*/  P2R R112, PR, RZ, 0x10 ;  /* 0x00000010ff707803 */ /* 0x000ff20000000000 */
[----:B------:R-:W-:Y:S02]  /*65b0*/  @P4 MOV R45, R16 ;  /* 0x00000010002d4202 */ /* 0x000fe40000000f00 */
[----:B------:R-:W-:Y:S01]  /*65c0*/  @P4 LOP3.LUT R43, R17, 0xffff, RZ, 0xc0, !PT ;  /* 0x0000ffff112b4812 */ /* 0x000fe200078ec0ff */
[----:B--2-4-:R-:W-:Y:S06]  /*65d0*/  @!P0 BRA `(.L_x_129) ;  /* 0x0000000000a48947 */ /* 0x014fec0003800000 */
[----:B------:R-:W-:Y:S01]  /*65e0*/  IMAD.HI.U32 R21, R102, R39, RZ ;  /* 0x0000002766157227 */ /* 0x000fe200078e00ff */
[----:B------:R-:W-:Y:S02]  /*65f0*/  ISETP.NE.AND P0, PT, R38, 0x1, PT ;  /* 0x000000012600780c */ /* 0x000fe40003f05270 */
[----:B------:R-:W-:Y:S01]  /*6600*/  ISETP.NE.AND P2, PT, R40, 0x1, PT ;  /* 0x000000012800780c */ /* 0x000fe20003f45270 */
[----:B------:R-:W-:Y:S01]  /*6610*/  IMAD.HI.U32 R20, R101, R90, RZ ;  /* 0x0000005a65147227 */ /* 0x000fe200078e00ff */
[----:B------:R-:W-:Y:S02]  /*6620*/  SHF.R.U32.HI R21, RZ, R100, R21 ;  /* 0x00000064ff157219 */ /* 0x000fe40000011615 */
[----:B------:R-:W-:Y:S01]  /*6630*/  ISETP.NE.AND P3, PT, R42, 0x1, PT ;  /* 0x000000012a00780c */ /* 0x000fe20003f65270 */
[----:B------:R-:W-:Y:S01]  /*6640*/  IMAD.HI.U32 R24, R45, R90, RZ ;  /* 0x0000005a2d187227 */ /* 0x000fe200078e00ff */
[----:B------:R-:W-:Y:S02]  /*6650*/  SHF.R.U32.HI R20, RZ, R91, R20 ;  /* 0x0000005bff147219 */ /* 0x000fe40000011614 */
[----:B------:R-:W-:Y:S01]  /*6660*/  SEL R3, R102, R21, !P0 ;  /* 0x0000001566037207 */ /* 0x000fe20004000000 */
[----:B------:R-:W-:Y:S01]  /*6670*/  IMAD.HI.U32 R21, R43, R39, RZ ;  /* 0x000000272b157227 */ /* 0x000fe200078e00ff */
[----:B------:R-:W-:Y:S02]  /*6680*/  SEL R7, R101, R20, !P3 ;  /* 0x0000001465077207 */ /* 0x000fe40005800000 */
[----:B------:R-:W-:Y:S01]  /*6690*/  SHF.R.U32.HI R24, RZ, R91, R24 ;  /* 0x0000005bff187219 */ /* 0x000fe20000011618 */
[-C--:B------:R-:W-:Y:S04]  /*66a0*/  IMAD.HI.U32 R20, R3, R36.reuse, RZ ;  /* 0x0000002403147227 */ /* 0x080fe800078e00ff */
[----:B------:R-:W-:Y:S01]  /*66b0*/  IMAD.HI.U32 R22, R7, R36, RZ ;  /* 0x0000002407167227 */ /* 0x000fe200078e00ff */
[-C--:B------:R-:W-:Y:S02]  /*66c0*/  @P2 SHF.R.U32.HI R3, RZ, R37.reuse, R20 ;  /* 0x00000025ff032219 */ /* 0x080fe40000011614 */
[----:B------:R-:W-:Y:S02]  /*66d0*/  SHF.R.U32.HI R20, RZ, R100, R21 ;  /* 0x00000064ff147219 */ /* 0x000fe40000011615 */
[----:B------:R-:W-:Y:S01]  /*66e0*/  @P2 SHF.R.U32.HI R7, RZ, R37, R22 ;  /* 0x00000025ff072219 */ /* 0x000fe20000011616 */
[C---:B------:R-:W-:Y:S01]  /*66f0*/  IMAD R2, R40.reuse, R3, RZ ;  /* 0x0000000328027224 */ /* 0x040fe200078e02ff */
[----:B------:R-:W-:Y:S02]  /*6700*/  SEL R5, R43, R20, !P0 ;  /* 0x000000142b057207 */ /* 0x000fe40004000000 */
[----:B------:R-:W-:Y:S01]  /*6710*/  SEL R3, R45, R24, !P3 ;  /* 0x000000182d037207 */ /* 0x000fe20005800000 */
[----:B------:R-:W-:Y:S01]  /*6720*/  IMAD R4, R40, R7, RZ ;  /* 0x0000000728047224 */ /* 0x000fe200078e02ff */
[C---:B------:R-:W-:Y:S01]  /*6730*/  ISETP.GE.AND P0, PT, R5.reuse, R2, PT ;  /* 0x000000020500720c */ /* 0x040fe20003f06270 */
[----:B------:R-:W-:Y:S03]  /*6740*/  IMAD.HI.U32 R6, R5, R36, RZ ;  /* 0x0000002405067227 */ /* 0x000fe600078e00ff */
[----:B------:R-:W-:Y:S01]  /*6750*/  ISETP.GE.OR P0, PT, R3, R4, P0 ;  /* 0x000000040300720c */ /* 0x000fe20000706670 */
[----:B------:R-:W-:Y:S01]  /*6760*/  IMAD.MOV R4, RZ, RZ, -R3 ;  /* 0x000000ffff047224 */ /* 0x000fe200078e0a03 */
[-C--:B------:R-:W-:Y:S03]  /*6770*/  SHF.R.U32.HI R6, RZ, R37.reuse, R6 ;  /* 0x00000025ff067219 */ /* 0x080fe60000011606 */
[----:B------:R-:W-:Y:S01]  /*6780*/  IMAD R45, R42, R4, R45 ;  /* 0x000000042a2d7224 */ /* 0x000fe200078e022d */
[----:B------:R-:W-:Y:S05]  /*6790*/  SEL R15, R5, R6, !P2 ;  /* 0x00000006050f7207 */ /* 0x000fea0005000000 */
[----:B------:R-:W-:Y:S02]  /*67a0*/  IMAD.MOV R6, RZ, RZ, -R15 ;  /* 0x000000ffff067224 */ /* 0x000fe400078e0a0f */
[C---:B------:R-:W-:Y:S04]  /*67b0*/  @!P0 IMAD.HI.U32 R2, R3.reuse, R36, RZ ;  /* 0x0000002403028227 */ /* 0x040fe800078e00ff */
[----:B------:R-:W-:Y:S01]  /*67c0*/  IMAD R6, R40, R6, R5 ;  /* 0x0000000628067224 */ /* 0x000fe200078e0205 */
[----:B------:R-:W-:Y:S04]  /*67d0*/  @!P0 SHF.R.U32.HI R2, RZ, R37, R2 ;  /* 0x00000025ff028219 */ /* 0x000fe80000011602 */
[----:B------:R-:W-:Y:S02]  /*67e0*/  @!P0 SEL R0, R3, R2, !P2 ;  /* 0x0000000203008207 */ /* 0x000fe40005000000 */
[----:B------:R-:W-:Y:S02]  /*67f0*/  IADD3 R2, PT, PT, -R5, RZ, RZ ;  /* 0x000000ff05027210 */ /* 0x000fe40007ffe1ff */
[----:B------:R-:W-:Y:S01]  /*6800*/  @!P0 IADD3 R8, PT, PT, R15, -R0, RZ ;  /* 0x800000000f088210 */ /* 0x000fe20007ffe0ff */
[----:B------:R-:W-:Y:S02]  /*6810*/  @!P0 IMAD R0, R7, R6, R0 ;  /* 0x0000000607008224 */ /* 0x000fe400078e0200 */
[----:B------:R-:W-:Y:S02]  /*6820*/  IMAD R43, R38, R2, R43 ;  /* 0x00000002262b7224 */ /* 0x000fe400078e022b */
[----:B------:R-:W-:Y:S02]  /*6830*/  @!P0 IMAD R5, R8, R40, R3 ;  /* 0x0000002808058224 */ /* 0x000fe400078e0203 */
[----:B------:R-:W-:Y:S04]  /*6840*/  @!P0 IMAD.MOV.U32 R3, RZ, RZ, R0 ;  /* 0x000000ffff038224 */ /* 0x000fe800078e0000 */
[----:B------:R-:W-:Y:S02]  /*6850*/  IMAD R45, R3, R42, R45 ;  /* 0x0000002a032d7224 */ /* 0x000fe400078e022d */
[----:B------:R-:W-:Y:S07]  /*6860*/  IMAD R43, R5, R38, R43 ;  /* 0x00000026052b7224 */ /* 0x000fee00078e022b */
.L_x_129:
[----:B------:R-:W-:Y:S01]  /*6870*/  @!P1 IMAD.HI.U32 R0, R45, R12, RZ ;  /* 0x0000000c2d009227 */ /* 0x000fe200078e00ff */
[----:B-1----:R-:W-:Y:S01]  /*6880*/  @!P1 ISETP.NE.AND P0, PT, R10, 0x1, PT ;  /* 0x000000010a00980c */ /* 0x002fe20003f05270 */
[----:B------:R-:W-:Y:S01]  /*6890*/  ULOP3.LUT UP0, URZ, UR42, 0x1b0, URZ, 0xc0, !UPT ;  /* 0x000001b02aff7892 */ /* 0x000fe2000f80c0ff */
[----:B------:R-:W-:Y:S01]  /*68a0*/  @!P1 ISETP.NE.AND P2, PT, R9, 0x1, PT ;  /* 0x000000010900980c */ /* 0x000fe20003f45270 */
[----:B------:R-:W-:Y:S01]  /*68b0*/  @!P1 IMAD.HI.U32 R3, R43, R11, RZ ;  /* 0x0000000b2b039227 */ /* 0x000fe200078e00ff */
[----:B------:R-:W-:Y:S02]  /*68c0*/  @!P1 SHF.R.U32.HI R0, RZ, R13, R0 ;  /* 0x0000000dff009219 */ /* 0x000fe40000011600 */
[----:B------:R-:W-:Y:S01]  /*68d0*/  @P4 SHF.R.U32.HI R107, RZ, 0x10, R17 ;  /* 0x00000010ff6b4819 */ /* 0x000fe20000011611 */
[----:B------:R-:W-:Y:S01]  /*68e0*/  VIADD R114, R114, 0x1 ;  /* 0x0000000172727836 */ /* 0x000fe20000000000 */
[----:B------:R-:W-:Y:S02]  /*68f0*/  @!P1 SHF.R.U32.HI R2, RZ, R14, R3 ;  /* 0x0000000eff029219 */ /* 0x000fe40000011603 */
[----:B------:R-:W-:Y:S02]  /*6900*/  @!P1 SEL R3, R45, R0, !P2 ;  /* 0x000000002d039207 */ /* 0x000fe40005000000 */
[----:B------:R-:W-:Y:S05]  /*6910*/  @!P1 SEL R2, R43, R2, !P0 ;  /* 0x000000022b029207 */ /* 0x000fea0004000000 */
[----:B------:R-:W-:Y:S02]  /*6920*/  @!P1 IMAD.IADD R0, R2, 0x1, -R3 ;  /* 0x0000000102009824 */ /* 0x000fe400078e0a03 */
[----:B------:R-:W-:Y:S02]  /*6930*/  @!P1 IMAD.IADD R2, R3, 0x1, -R2 ;  /* 0x0000000103029824 */ /* 0x000fe400078e0a02 */
[----:B------:R-:W-:Y:S02]  /*6940*/  @!P1 IMAD R45, R0, R9, R45 ;  /* 0x00000009002d9224 */ /* 0x000fe400078e022d */
[----:B------:R-:W-:Y:S01]  /*6950*/  @!P1 IMAD R43, R2, R10, R43 ;  /* 0x0000000a022b9224 */ /* 0x000fe200078e022b */
[----:B------:R-:W-:Y:S06]  /*6960*/  BRA.U !UP0, `(.L_x_130) ;  /* 0x0000000108407547 */ /* 0x000fec000b800000 */
[----:B------:R-:W1:Y:S01]  /*6970*/  LDCU.64 UR8, c[0x4][0x80] ;  /* 0x01001000ff0877ac */ /* 0x000e620008000a00 */
[----:B------:R-:W-:Y:S01]  /*6980*/  MOV R3, 0x0 ;  /* 0x0000000000037802 */ /* 0x000fe20000000f00 */
[----:B------:R-:W-:Y:S02]  /*6990*/  HFMA2 R12, -RZ, RZ, 0, 5.9604644775390625e-08 ;  /* 0x00000001ff0c7431 */ /* 0x000fe400000001ff */
[----:B------:R-:W-:Y:S02]  /*69a0*/  IMAD.MOV.U32 R8, RZ, RZ, 0x70 ;  /* 0x00000070ff087424 */ /* 0x000fe400078e00ff */
[----:B------:R-:W-:Y:S01]  /*69b0*/  IMAD.MOV.U32 R13, RZ, RZ, RZ ;  /* 0x000000ffff0d7224 */ /* 0x000fe200078e00ff */
[----:B------:R-:W2:Y:S01]  /*69c0*/  LDCU.64 UR6, c[0x4][0x88] ;  /* 0x01001100ff0677ac */ /* 0x000ea20008000a00 */
[----:B------:R-:W3:Y:S01]  /*69d0*/  LDC.64 R2, c[0x4][R3] ;  /* 0x0100000003027b82 */ /* 0x000ee20000000a00 */
[----:B------:R-:W4:Y:S01]  /*69e0*/  LDCU.64 UR4, c[0x4][0x8] ;  /* 0x01000100ff0477ac */ /* 0x000f220008000a00 */
[----:B-1----:R-:W-:Y:S01]  /*69f0*/  MOV R5, UR9 ;  /* 0x0000000900057c02 */ /* 0x002fe20008000f00 */
[----:B------:R-:W-:Y:S01]  /*6a00*/  IMAD.U32 R4, RZ, RZ, UR8 ;  /* 0x00000008ff047e24 */ /* 0x000fe2000f8e00ff */
[----:B--2---:R-:W-:Y:S01]  /*6a10*/  MOV R7, UR7 ;  /* 0x0000000700077c02 */ /* 0x004fe20008000f00 */
[----:B------:R-:W-:Y:S01]  /*6a20*/  IMAD.U32 R6, RZ, RZ, UR6 ;  /* 0x00000006ff067e24 */ /* 0x000fe2000f8e00ff */
[----:B----4-:R-:W-:Y:S01]  /*6a30*/  MOV R11, UR5 ;  /* 0x00000005000b7c02 */ /* 0x010fe20008000f00 */
[----:B------:R-:W-:Y:S02]  /*6a40*/  IMAD.U32 R10, RZ, RZ, UR4 ;  /* 0x00000004ff0a7e24 */ /* 0x000fe4000f8e00ff */
[----:B------:R-:W-:Y:S07]  /*6a50*/  LEPC R20, `(.L_x_130) ;  /* 0x000000001014794e */ /* 0x000fee0000000000 */
[----:B---3-5:R-:W-:Y:S05]  /*6a60*/  CALL.ABS.NOINC R2 ;  /* 0x0000000002007343 */ /* 0x028fea0003c00000 */
.L_x_130:
[----:B------:R-:W-:Y:S01]  /*6a70*/  LOP3.LUT P0, RZ, R111, 0x1b0, RZ, 0xc0, !PT ;  /* 0x000001b06fff7812 */ /* 0x000fe2000780c0ff */
[----:B------:R-:W-:Y:S11]  /*6a80*/  BSSY.RECONVERGENT B6, `(.L_x_131) ;  /* 0x0000013000067945 */ /* 0x000ff60003800200 */
[----:B------:R-:W-:Y:S01]  /*6a90*/  @!UPT UIADD3 URZ, UPT, UPT, URZ, URZ, URZ ;  /* 0x000000fffffff290 */ /* 0x000fe2000fffe0ff */
[----:B------:R-:W-:Y:S05]  /*6aa0*/  @!P0 BRA `(.L_x_132) ;  /* 0x0000000000408947 */ /* 0x000fea0003800000 */
        /* <DEDUP_REMOVED lines=16> */
.L_x_132:
[----:B------:R-:W-:Y:S05]  /*6bb0*/  BSYNC.RECONVERGENT B6 ;  /* 0x0000000000067941 */ /* 0x000fea0003800200 */
.L_x_131:
[----:B------:R-:W-:Y:S01]  /*6bc0*/  ISETP.NE.U32.AND P3, PT, R88, RZ, PT ;  /* 0x000000ff5800720c */ /* 0x000fe20003f65070 */
[----:B------:R-:W-:Y:S01]  /*6bd0*/  UISETP.NE.AND UP1, UPT, UR44, URZ, UPT ;  /* 0x000000ff2c00728c */ /* 0x000fe2000bf25270 */
[----:B------:R-:W-:Y:S02]  /*6be0*/  ISETP.NE.U32.AND P4, PT, R84, RZ, PT ;  /* 0x000000ff5400720c */ /* 0x000fe40003f85070 */
[----:B------:R-:W-:Y:S02]  /*6bf0*/  ISETP.NE.AND.EX P3, PT, R89, RZ, PT, P3 ;  /* 0x000000ff5900720c */ /* 0x000fe40003f65330 */
[----:B------:R-:W-:Y:S02]  /*6c00*/  PLOP3.LUT P1, PT, PT, PT, PT, 0x8, 0x80 ;  /* 0x000000000080781c */ /* 0x000fe40003f2e170 */
[----:B------:R-:W-:Y:S02]  /*6c10*/  PLOP3.LUT P0, PT, PT, PT, UP1, 0x80, 0x8 ;  /* 0x000000000008781c */ /* 0x000fe40003f0f018 */
[----:B------:R-:W-:Y:S02]  /*6c20*/  ISETP.NE.AND.EX P4, PT, R85, RZ, PT, P4 ;  /* 0x000000ff5500720c */ /* 0x000fe40003f85340 */
[----:B------:R-:W1:Y:S09]  /*6c30*/  @UP1 LDCU.64 UR4, c[0x0][0x888] ;  /* 0x00011100ff0417ac */ /* 0x000e720008000a00 */
[----:B------:R-:W-:Y:S01]  /*6c40*/  @P0 PLOP3.LUT P1, PT, P3, PT, PT, 0x80, 0x8 ;  /* 0x000000000008081c */ /* 0x000fe20001f2f070 */
[----:B-1----:R-:W-:Y:S04]  /*6c50*/  @UP1 UISETP.NE.U32.AND UP0, UPT, UR4, URZ, UPT ;  /* 0x000000ff0400128c */ /* 0x002fe8000bf05070 */
[----:B------:R-:W-:Y:S04]  /*6c60*/  @UP1 UISETP.NE.AND.EX UP0, UPT, UR5, URZ, UPT, UP0 ;  /* 0x000000ff0500128c */ /* 0x000fe8000bf05300 */
[----:B------:R-:W-:Y:S01]  /*6c70*/  @UP1 USEL UR4, URZ, 0xffffffff, UP0 ;  /* 0xffffffffff041887 */ /* 0x000fe20008000000 */
[----:B------:R-:W-:Y:S11]  /*6c80*/  @!P3 BRA `(.L_x_133) ;  /* 0x00000000002cb947 */ /* 0x000ff60003800000 */
[----:B------:R-:W-:Y:S01]  /*6c90*/  ISETP.NE.U32.AND P2, PT, R86, RZ, PT ;  /* 0x000000ff5600720c */ /* 0x000fe20003f45070 */
[----:B------:R-:W-:Y:S03]  /*6ca0*/  IMAD.MOV.U32 R99, RZ, RZ, 0x1 ;  /* 0x00000001ff637424 */ /* 0x000fe600078e00ff */
[----:B------:R-:W-:Y:S11]  /*6cb0*/  ISETP.NE.AND.EX P2, PT, R87, RZ, PT, P2 ;  /* 0x000000ff5700720c */ /* 0x000ff60003f45320 */
[----:B------:R-:W-:Y:S02]  /*6cc0*/  @!UPT UIADD3 URZ, UPT, UPT, URZ, URZ, URZ ;  /* 0x000000fffffff290 */ /* 0x000fe4000fffe0ff */
[----:B------:R-:W1:Y:S01]  /*6cd0*/  @P2 LDC.64 R2, c[0x0][0x888] ;  /* 0x00022200ff022b82 */ /* 0x000e620000000a00 */
[----:B------:R-:W-:Y:S04]  /*6ce0*/  @P2 IMAD R0, R88, UR36, RZ ;  /* 0x0000002458002c24 */ /* 0x000fe8000f8e02ff */
[----:B-1----:R-:W-:Y:S04]  /*6cf0*/  @P2 IMAD.WIDE R2, R0, 0x4, R2 ;  /* 0x0000000400022825 */ /* 0x002fe800078e0202 */
[----:B------:R-:W-:Y:S01]  /*6d00*/  HFMA2 R0, -RZ, RZ, 0, 5.9604644775390625e-08 ;  /* 0x00000001ff007431 */ /* 0x000fe200000001ff */
[----:B-----5:R1:W5:Y:S04]  /*6d10*/  @P2 LDG.E R48, desc[UR40][R2.64] ;  /* 0x0000002802302981 */ /* 0x020368000c1e1900 */
[----:B------:R-:W-:Y:S01]  /*6d20*/  @!P2 PRMT R99, R0, 0x7610, R99 ;  /* 0x000076100063a816 */ /* 0x000fe20000000063 */
[----:B-1----:R-:W2:Y:S06]  /*6d30*/  @!P2 LDC R48, c[0x0][0x880] ;  /* 0x00022000ff30ab82 */ /* 0x002eac0000000800 */
.L_x_133:
[----:B------:R-:W-:Y:S05]  /*6d40*/  @!P4 BRA `(.L_x_134) ;  /* 0x000000000020c947 */ /* 0x000fea0003800000 */
[----:B------:R-:W-:Y:S04]  /*6d50*/  ISETP.NE.U32.AND P2, PT, R82, RZ, PT ;  /* 0x000000ff5200720c */ /* 0x000fe80003f45070 */
[----:B------:R-:W-:Y:S11]  /*6d60*/  ISETP.NE.AND.EX P2, PT, R83, RZ, PT, P2 ;  /* 0x000000ff5300720c */ /* 0x000ff60003f45320 */
[----:B------:R-:W-:Y:S02]  /*6d70*/  @!UPT UIADD3 URZ, UPT, UPT, URZ, URZ, URZ ;  /* 0x000000fffffff290 */ /* 0x000fe4000fffe0ff */
[----:B------:R-:W1:Y:S01]  /*6d80*/  @P2 LDC.64 R2, c[0x0][0x8a8] ;  /* 0x00022a00ff022b82 */ /* 0x000e620000000a00 */
[----:B------:R-:W-:Y:S04]  /*6d90*/  @P2 IMAD R0, R84, UR36, RZ ;  /* 0x0000002454002c24 */ /* 0x000fe8000f8e02ff */
[----:B-1----:R-:W-:Y:S05]  /*6da0*/  @P2 IMAD.WIDE R2, R0, 0x4, R2 ;  /* 0x0000000400022825 */ /* 0x002fea00078e0202 */
[----:B-----5:R1:W5:Y:S02]  /*6db0*/  @P2 LDG.E R46, desc[UR40][R2.64] ;  /* 0x00000028022e2981 */ /* 0x020364000c1e1900 */
[----:B-1----:R-:W3:Y:S02]  /*6dc0*/  @!P2 LDC R46, c[0x0][0x8a0] ;  /* 0x00022800ff2eab82 */ /* 0x002ee40000000800 */
.L_x_134:
[----:B--2--5:R-:W-:Y:S01]  /*6dd0*/  @P0 ISETP.NE.AND P4, PT, R48, RZ, PT ;  /* 0x000000ff3000020c */ /* 0x024fe20003f85270 */
[----:B------:R-:W-:Y:S01]  /*6de0*/  IMAD.U32 R0, RZ, RZ, UR4 ;  /* 0x00000004ff007e24 */ /* 0x000fe2000f8e00ff */
[----:B------:R-:W-:Y:S01]  /*6df0*/  @P0 LOP3.LUT P2, RZ, R99, 0xff, RZ, 0xc0, !PT ;  /* 0x000000ff63ff0812 */ /* 0x000fe2000784c0ff */
[----:B------:R-:W-:Y:S01]  /*6e00*/  BSSY B1, `(.L_x_135) ;  /* 0x0000034000017945 */ /* 0x000fe20003800000 */
[----:B------:R-:W-:Y:S01]  /*6e10*/  @P0 SEL R3, RZ, 0xffffffff, P4 ;  /* 0xffffffffff030807 */ /* 0x000fe20002000000 */
[C---:B------:R-:W-:Y:S01]  /*6e20*/  IMAD R32, R44.reuse, 0x20, R47 ;  /* 0x000000202c207824 */ /* 0x040fe200078e022f */
[----:B------:R-:W-:Y:S02]  /*6e30*/  LEA R113, R44, UR43, 0x3 ;  /* 0x0000002b2c717c11 */ /* 0x000fe4000f8e18ff */
[----:B------:R-:W-:Y:S02]  /*6e40*/  CS2R R58, SRZ ;  /* 0x00000000003a7805 */ /* 0x000fe4000001ff00 */
[----:B------:R-:W-:Y:S02]  /*6e50*/  @P1 SEL R3, R0, R3, !P2 ;  /* 0x0000000300031207 */ /* 0x000fe40005000000 */
[----:B------:R-:W-:Y:S02]  /*6e60*/  CS2R R56, SRZ ;  /* 0x0000000000387805 */ /* 0x000fe4000001ff00 */
[----:B------:R-:W-:Y:S02]  /*6e70*/  SHF.L.U32 R2, R110, 0x1f, RZ ;  /* 0x0000001f6e027819 */ /* 0x000fe400000006ff */
[----:B------:R-:W-:Y:S02]  /*6e80*/  CS2R R54, SRZ ;  /* 0x0000000000367805 */ /* 0x000fe4000001ff00 */
[----:B------:R-:W-:Y:S02]  /*6e90*/  @P0 LOP3.LUT R3, R3, 0x1, RZ, 0xc0, !PT ;  /* 0x0000000103030812 */ /* 0x000fe400078ec0ff */
[----:B------:R-:W-:Y:S02]  /*6ea0*/  CS2R R52, SRZ ;  /* 0x0000000000347805 */ /* 0x000fe4000001ff00 */
[----:B------:R-:W-:Y:S02]  /*6eb0*/  PLOP3.LUT P5, PT, PT, PT, PT, 0x8, 0x80 ;  /* 0x000000000080781c */ /* 0x000fe40003fae170 */
[----:B------:R-:W-:Y:S11]  /*6ec0*/  ISETP.NE.U32.OR P1, PT, R3, 0x1, !P0 ;  /* 0x000000010300780c */ /* 0x000ff60004725470 */
[----:B------:R-:W-:Y:S02]  /*6ed0*/  @!UPT UIADD3 URZ, UPT, UPT, URZ, URZ, URZ ;  /* 0x000000fffffff290 */ /* 0x000fe4000fffe0ff */
[----:B------:R-:W-:Y:S04]  /*6ee0*/  @P1 SHF.L.U32 R4, R108, 0x1f, RZ ;  /* 0x0000001f6c041819 */ /* 0x000fe800000006ff */
[----:B------:R-:W1:Y:S01]  /*6ef0*/  @P1 SYNCS.PHASECHK.TRANS64.TRYWAIT P0, [UR43+0x240], R4 ;  /* 0x00024004ff0015a7 */ /* 0x000e62000800112b */
[----:B------:R2:W4:Y:S01]  /*6f00*/  SYNCS.PHASECHK.TRANS64.TRYWAIT P4, [R113+URZ+0x280], R2 ;  /* 0x00028002710075a7 */ /* 0x00052200080811ff */
[----:B-1----:R-:W-:Y:S01]  /*6f10*/  @P1 PLOP3.LUT P5, PT, P0, PT, PT, 0x8, 0x80 ;  /* 0x000000000080181c */ /* 0x002fe200007ae170 */
[----:B------:R-:W-:Y:S01]  /*6f20*/  @!UPT UIADD3 URZ, UPT, UPT, URZ, URZ, URZ ;  /* 0x000000fffffff290 */ /* 0x000fe2000fffe0ff */
[----:B--2-4-:R-:W-:Y:S11]  /*6f30*/  @!P1 BRA `(.L_x_136) ;  /* 0x0000000000809947 */ /* 0x014ff60003800000 */
[----:B------:R-:W-:Y:S01]  /*6f40*/  ISETP.NE.U32.AND P0, PT, RZ, UR38, PT ;  /* 0x00000026ff007c0c */ /* 0x000fe2000bf05070 */
[----:B------:R-:W-:Y:S01]  /*6f50*/  BSSY B0, `(.L_x_137) ;  /* 0x0000012000007945 */ /* 0x000fe20003800000 */
[----:B------:R-:W-:Y:S02]  /*6f60*/  ISETP.NE.AND P2, PT, R48, RZ, PT ;  /* 0x000000ff3000720c */ /* 0x000fe40003f45270 */
[----:B------:R-:W-:Y:S02]  /*6f70*/  CS2R R54, SRZ ;  /* 0x0000000000367805 */ /* 0x000fe4000001ff00 */
[----:B------:R-:W-:Y:S02]  /*6f80*/  ISETP.NE.AND.EX P0, PT, RZ, UR39, PT, P0 ;  /* 0x00000027ff007c0c */ /* 0x000fe4000bf05300 */
[----:B------:R-:W-:Y:S02]  /*6f90*/  CS2R R52, SRZ ;  /* 0x0000000000347805 */ /* 0x000fe4000001ff00 */
[----:B------:R-:W-:Y:S02]  /*6fa0*/  LOP3.LUT P1, RZ, R99, 0xff, RZ, 0xc0, !PT ;  /* 0x000000ff63ff7812 */ /* 0x000fe4000782c0ff */
[----:B------:R-:W-:Y:S02]  /*6fb0*/  CS2R R58, SRZ ;  /* 0x00000000003a7805 */ /* 0x000fe4000001ff00 */
[----:B------:R-:W-:Y:S02]  /*6fc0*/  SEL R0, RZ, 0xffffffff, P2 ;  /* 0xffffffffff007807 */ /* 0x000fe40001000000 */
[----:B------:R-:W-:Y:S02]  /*6fd0*/  CS2R R56, SRZ ;  /* 0x0000000000387805 */ /* 0x000fe4000001ff00 */
[----:B------:R-:W-:Y:S04]  /*6fe0*/  SEL R3, RZ, 0xffffffff, P0 ;  /* 0xffffffffff037807 */ /* 0x000fe80000000000 */
[----:B------:R-:W-:Y:S04]  /*6ff0*/  @P3 SEL R0, R3, R0, !P1 ;  /* 0x0000000003003207 */ /* 0x000fe80004800000 */
[----:B------:R-:W-:Y:S04]  /*7000*/  LOP3.LUT R0, R0, 0x1, RZ, 0xc0, !PT ;  /* 0x0000000100007812 */ /* 0x000fe800078ec0ff */
[----:B------:R-:W-:Y:S01]  /*7010*/  ISETP.NE.U32.AND P0, PT, R0, 0x1, PT ;  /* 0x000000010000780c */ /* 0x000fe20003f05070 */
[----:B------:R-:W-:Y:S01]  /*7020*/  @!UPT UIADD3 URZ, UPT, UPT, URZ, URZ, URZ ;  /* 0x000000fffffff290 */ /* 0x000fe2000fffe0ff */
[----:B------:R-:W-:Y:S11]  /*7030*/  @!P5 BRA `(.L_x_138) ;  /* 0x00000000000cd947 */ /* 0x000ff60003800000 */
[----:B------:R-:W-:Y:S04]  /*7040*/  SHF.L.U32 R3, R108, 0x1f, RZ ;  /* 0x0000001f6c037819 */ /* 0x000fe800000006ff */
[----:B------:R-:W1:Y:S02]  /*7050*/  SYNCS.PHASECHK.TRANS64.TRYWAIT P1, [UR43+0x240], R3 ;  /* 0x00024003ff0075a7 */ /* 0x000e64000802112b */
[----:B-1----:R-:W-:Y:S05]  /*7060*/  @!P1 BRA `(.L_x_139) ;  /* 0x0000002000b89947 */ /* 0x002fea0003800000 */
.L_x_138:
[----:B------:R-:W-:Y:S05]  /*7070*/  BSYNC B0 ;  /* 0x0000000000007941 */ /* 0x000fea0003800000 */
.L_x_137:
[----:B------:R2:W4:Y:S01]  /*7080*/  @P0 LDS.128 R52, [R105+UR43+0x400] ;  /* 0x0004002b69340984 */ /* 0x0005220008000c00 */
[----:B------:R-:W-:Y:S01]  /*7090*/  UIADD3 UR4, UPT, UPT, UR43, 0x248, URZ ;  /* 0x000002482b047890 */ /* 0x000fe2000fffe0ff */
[----:B------:R-:W-:Y:S02]  /*70a0*/  LOP3.LUT R108, R108, 0x1, RZ, 0x3c, !PT ;  /* 0x000000016c6c7812 */ /* 0x000fe400078e3cff */
[----:B------:R2:W1:Y:S01]  /*70b0*/  @P0 LDS.128 R56, [R104+0x10] ;  /* 0x0000100068380984 */ /* 0x0004620000000c00 */
[----:B------:R-:W-:Y:S01]  /*70c0*/  UPRMT UR4, UR37, 0x654, UR4 ;  /* 0x0000065425047896 */ /* 0x000fe20008000004 */
[----:B------:R-:W-:Y:S01]  /*70d0*/  @!PT LDS RZ, [RZ] ;  /* 0x00000000fffff984 */ /* 0x000fe20000000800 */
[----:B------:R-:W-:Y:S01]  /*70e0*/  @!PT LDS RZ, [RZ] ;  /* 0x00000000fffff984 */ /* 0x000fe20000000800 */
[----:B------:R-:W-:Y:S01]  /*70f0*/  @!PT LDS RZ, [RZ] ;  /* 0x00000000fffff984 */ /* 0x000fe20000000800 */
[----:B------:R-:W-:Y:S01]  /*7100*/  @!PT LDS RZ, [RZ] ;  /* 0x00000000fffff984 */ /* 0x000fe20000000800 */
[----:B------:R5:W-:Y:S06]  /*7110*/  MEMBAR.ALL.CTA ;  /* 0x0000000000007992 */ /* 0x000bec0000008000 */
[----:B-----5:R-:W5:Y:S02]  /*7120*/  FENCE.VIEW.ASYNC.S ;  /* 0x00000000000073c6 */ /* 0x020f640000000000 */
[----:B-----5:R-:W-:Y:S03]  /*7130*/  SYNCS.ARRIVE.TRANS64.RED.A1T0 RZ, [UR4], RZ ;  /* 0x000000ffffff79a7 */ /* 0x020fe60008100404 */
.L_x_136:
[----:B------:R-:W-:Y:S05]  /*7140*/  BSYNC B1 ;  /* 0x0000000000017941 */ /* 0x000fea0003800000 */
.L_x_135:
[----:B-1----:R-:W-:Y:S04]  /*7150*/  SHF.R.U32.HI R3, RZ, 0x15, R32 ;  /* 0x00000015ff037819 */ /* 0x002fe80000011620 */
[----:B------:R-:W-:Y:S01]  /*7160*/  LOP3.LUT P0, RZ, R3, 0x3, R106, 0x48, !PT ;  /* 0x0000000303ff7812 */ /* 0x000fe2000780486a */
[----:B------:R-:W-:Y:S01]  /*7170*/  @!UPT UIADD3 URZ, UPT, UPT, URZ, URZ, URZ ;  /* 0x000000fffffff290 */ /* 0x000fe2000fffe0ff */
[----:B------:R-:W-:Y:S11]  /*7180*/  @P4 BRA `(.L_x_140) ;  /* 0x0000000000084947 */ /* 0x000ff60003800000 */
[----:B------:R-:W1:Y:S02]  /*7190*/  SYNCS.PHASECHK.TRANS64.TRYWAIT P1, [R113+URZ+0x280], R2 ;  /* 0x00028002710075a7 */ /* 0x000e6400080211ff */
[----:B-1----:R-:W-:Y:S05]  /*71a0*/  @!P1 BRA `(.L_x_141) ;  /* 0x0000002000809947 */ /* 0x002fea0003800000 */
.L_x_140:
[----:B------:R-:W-:Y:S05]  /*71b0*/  @!P0 BRA `(.L_x_142) ;  /* 0x0000000000408947 */ /* 0x000fea0003800000 */
[----:B------:R-:W1:Y:S01]  /*71c0*/  LDCU.64 UR8, c[0x4][0x70] ;  /* 0x01000e00ff0877ac */ /* 0x000e620008000a00 */
[----:B------:R-:W-:Y:S01]  /*71d0*/  MOV R3, 0x0 ;  /* 0x0000000000037802 */ /* 0x000fe20000000f00 */
[----:B------:R-:W-:Y:S02]  /*71e0*/  HFMA2 R12, -RZ, RZ, 0, 5.9604644775390625e-08 ;  /* 0x00000001ff0c7431 */ /* 0x000fe400000001ff */
[----:B------:R-:W-:Y:S02]  /*71f0*/  IMAD.MOV.U32 R8, RZ, RZ, 0x192 ;  /* 0x00000192ff087424 */ /* 0x000fe400078e00ff */
[----:B------:R-:W-:Y:S01]  /*7200*/  IMAD.MOV.U32 R13, RZ, RZ, RZ ;  /* 0x000000ffff0d7224 */ /* 0x000fe200078e00ff */
[----:B------:R-:W5:Y:S01]  /*7210*/  LDCU.64 UR6, c[0x4][0x78] ;  /* 0x01000f00ff0677ac */ /* 0x000f620008000a00 */
[----:B------:R-:W2:Y:S01]  /*7220*/  LDC.64 R2, c[0x4][R3] ;  /* 0x0100000003027b82 */ /* 0x000ea20000000a00 */
[----:B------:R-:W3:Y:S01]  /*7230*/  LDCU.64 UR4, c[0x4][0x10] ;  /* 0x01000200ff0477ac */ /* 0x000ee20008000a00 */
[----:B-1----:R-:W-:Y:S01]  /*7240*/  MOV R5, UR9 ;  /* 0x0000000900057c02 */ /* 0x002fe20008000f00 */
[----:B------:R-:W-:Y:S01]  /*7250*/  IMAD.U32 R4, RZ, RZ, UR8 ;  /* 0x00000008ff047e24 */ /* 0x000fe2000f8e00ff */
[----:B-----5:R-:W-:Y:S01]  /*7260*/  MOV R7, UR7 ;  /* 0x0000000700077c02 */ /* 0x020fe20008000f00 */
[----:B------:R-:W-:Y:S01]  /*7270*/  IMAD.U32 R6, RZ, RZ, UR6 ;  /* 0x00000006ff067e24 */ /* 0x000fe2000f8e00ff */
[----:B---3--:R-:W-:Y:S01]  /*7280*/  MOV R11, UR5 ;  /* 0x00000005000b7c02 */ /* 0x008fe20008000f00 */
[----:B------:R-:W-:Y:S02]  /*7290*/  IMAD.U32 R10, RZ, RZ, UR4 ;  /* 0x00000004ff0a7e24 */ /* 0x000fe4000f8e00ff */
[----:B------:R-:W-:Y:S07]  /*72a0*/  LEPC R20, `(.L_x_142) ;  /* 0x000000001014794e */ /* 0x000fee0000000000 */
[----:B--2-4-:R-:W-:Y:S05]  /*72b0*/  CALL.ABS.NOINC R2 ;  /* 0x0000000002007343 */ /* 0x014fea0003c00000 */
.L_x_142:
[----:B------:R-:W-:Y:S01]  /*72c0*/  LOP3.LUT P0, RZ, R103, 0x60, RZ, 0xc0, !PT ;  /* 0x0000006067ff7812 */ /* 0x000fe2000780c0ff */
[----:B------:R-:W-:Y:S05]  /*72d0*/  WARPSYNC.ALL ;  /* 0x0000000000007948 */ /* 0x000fea0003800000 */
[----:B------:R-:W-:Y:S01]  /*72e0*/  R2UR UR4, R32 ;  /* 0x00000000200472ca */ /* 0x000fe200000e0000 */
[----:B----4-:R-:W-:Y:S01]  /*72f0*/  IMAD.U32 R75, R54, 0x10000, RZ ;  /* 0x00010000364b7824 */ /* 0x010fe200078e00ff */
[----:B------:R-:W-:Y:S01]  /*7300*/  SHF.L.U32 R51, R52, 0x10, RZ ;  /* 0x0000001034337819 */ /* 0x000fe200000006ff */
[----:B------:R-:W-:Y:S01]  /*7310*/  IMAD.U32 R74, R56, 0x10000, RZ ;  /* 0x00010000384a7824 */ /* 0x000fe200078e00ff */
[----:B------:R-:W-:Y:S01]  /*7320*/  PRMT R49, R52, 0x8880, RZ ;  /* 0x0000888034317816 */ /* 0x000fe200000000ff */
[----:B------:R-:W-:Y:S01]  /*7330*/  IMAD.U32 R64, R58, 0x10000, RZ ;  /* 0x000100003a407824 */ /* 0x000fe200078e00ff */
[----:B------:R-:W-:Y:S01]  /*7340*/  SHF.L.U32 R50, R52, 0x8, RZ ;  /* 0x0000000834327819 */ /* 0x000fe200000006ff */
[----:B------:R-:W-:Y:S01]  /*7350*/  BSSY.RECONVERGENT B0, `(.L_x_143) ;  /* 0x000009f000007945 */ /* 0x000fe20003800200 */
[----:B------:R-:W-:Y:S02]  /*7360*/  SHF.R.S32.HI R51, RZ, 0x18, R51 ;  /* 0x00000018ff337819 */ /* 0x000fe40000011433 */
[----:B------:R-:W-:Y:S02]  /*7370*/  PRMT R80, R53, 0x8880, RZ ;  /* 0x0000888035507816 */ /* 0x000fe400000000ff */
[----:B------:R-:W-:Y:S01]  /*7380*/  SHF.R.S32.HI R50, RZ, 0x18, R50 ;  /* 0x00000018ff327819 */ /* 0x000fe20000011432 */
[----:B------:R-:W1:Y:S01]  /*7390*/  LDTM.x32 R4, tmem[UR4] ;  /* 0x00000004000479ee */ /* 0x000e6200082c0000 */
[----:B------:R-:W-:Y:S01]  /*73a0*/  NOP ;  /* 0x0000000000007918 */ /* 0x000fe20000000000 */
[----:B------:R-:W-:Y:S02]  /*73b0*/  IADD3 R113, PT, PT, R113, 0x2a0, RZ ;  /* 0x000002a071717810 */ /* 0x000fe40007ffe0ff */
[----:B------:R-:W-:Y:S02]  /*73c0*/  SHF.R.S32.HI R52, RZ, 0x18, R52 ;  /* 0x00000018ff347819 */ /* 0x000fe40000011434 */
[----:B------:R-:W-:Y:S02]  /*73d0*/  LOP3.LUT R113, R113, 0xfefffff8, RZ, 0xc0, !PT ;  /* 0xfefffff871717812 */ /* 0x000fe400078ec0ff */
[----:B------:R-:W-:Y:S02]  /*73e0*/  SHF.L.U32 R79, R53, 0x10, RZ ;  /* 0x00000010354f7819 */ /* 0x000fe400000006ff */
[----:B-1----:R1:W-:Y:S01]  /*73f0*/  SYNCS.ARRIVE.TRANS64.RED.A1T0 RZ, [R113+URZ], RZ ;  /* 0x000000ff71ff79a7 */ /* 0x0023e200081004ff */
[----:B------:R-:W-:Y:S02]  /*7400*/  PRMT R77, R54, 0x8880, RZ ;  /* 0x00008880364d7816 */ /* 0x000fe400000000ff */
[C---:B------:R-:W-:Y:S02]  /*7410*/  PRMT R71, R55.reuse, 0x8880, RZ ;  /* 0x0000888037477816 */ /* 0x040fe400000000ff */
[----:B------:R-:W-:Y:S02]  /*7420*/  SHF.L.U32 R70, R55, 0x10, RZ ;  /* 0x0000001037467819 */ /* 0x000fe400000006ff */
[----:B------:R-:W-:Y:S02]  /*7430*/  PRMT R76, R56, 0x8880, RZ ;  /* 0x00008880384c7816 */ /* 0x000fe400000000ff */
[C---:B------:R-:W-:Y:S02]  /*7440*/  PRMT R68, R57.reuse, 0x8880, RZ ;  /* 0x0000888039447816 */ /* 0x040fe400000000ff */
[----:B------:R-:W-:Y:S02]  /*7450*/  SHF.L.U32 R67, R57, 0x10, RZ ;  /* 0x0000001039437819 */ /* 0x000fe400000006ff */
[----:B------:R-:W-:Y:S01]  /*7460*/  PRMT R65, R58, 0x8880, RZ ;  /* 0x000088803a417816 */ /* 0x000fe200000000ff */
[C---:B---3--:R-:W-:Y:S01]  /*7470*/  IMAD R0, R46.reuse, R4, RZ ;  /* 0x000000042e007224 */ /* 0x048fe200078e02ff */
[C---:B------:R-:W-:Y:S01]  /*7480*/  PRMT R62, R59.reuse, 0x8880, RZ ;  /* 0x000088803b3e7816 */ /* 0x040fe200000000ff */
[C---:B------:R-:W-:Y:S01]  /*7490*/  IMAD R2, R46.reuse, R5, RZ ;  /* 0x000000052e027224 */ /* 0x040fe200078e02ff */
[----:B------:R-:W-:Y:S01]  /*74a0*/  SHF.L.U32 R61, R59, 0x10, RZ ;  /* 0x000000103b3d7819 */ /* 0x000fe200000006ff */
[C---:B------:R-:W-:Y:S01]  /*74b0*/  IMAD R3, R46.reuse, R6, RZ ;  /* 0x000000062e037224 */ /* 0x040fe200078e02ff */
[----:B------:R-:W-:Y:S01]  /*74c0*/  SHF.L.U32 R78, R53, 0x8, RZ ;  /* 0x00000008354e7819 */ /* 0x000fe200000006ff */
[-C--:B------:R-:W-:Y:S01]  /*74d0*/  IMAD R0, R49, R48.reuse, R0 ;  /* 0x0000003031007224 */ /* 0x080fe200078e0200 */
[----:B------:R-:W-:Y:S01]  /*74e0*/  SHF.R.S32.HI R53, RZ, 0x18, R53 ;  /* 0x00000018ff357819 */ /* 0x000fe20000011435 */
[----:B------:R-:W-:Y:S01]  /*74f0*/  IMAD R7, R46, R7, RZ ;  /* 0x000000072e077224 */ /* 0x000fe200078e02ff */
[----:B------:R-:W-:Y:S01]  /*7500*/  SHF.L.U32 R72, R54, 0x8, RZ ;  /* 0x0000000836487819 */ /* 0x000fe200000006ff */
[-C--:B------:R-:W-:Y:S01]  /*7510*/  IMAD R2, R51, R48.reuse, R2 ;  /* 0x0000003033027224 */ /* 0x080fe200078e0202 */
[----:B------:R-:W-:Y:S01]  /*7520*/  SHF.R.S32.HI R51, RZ, 0x18, R78 ;  /* 0x00000018ff337819 */ /* 0x000fe2000001144e */
[----:B------:R-:W-:Y:S01]  /*7530*/  IMAD R3, R50, R48, R3 ;  /* 0x0000003032037224 */ /* 0x000fe200078e0203 */
[----:B------:R-:W-:Y:S01]  /*7540*/  SHF.R.S32.HI R50, RZ, 0x18, R79 ;  /* 0x00000018ff327819 */ /* 0x000fe2000001144f */
[----:B------:R-:W-:Y:S01]  /*7550*/  IMAD.MOV.U32 R49, RZ, RZ, R80 ;  /* 0x000000ffff317224 */ /* 0x000fe200078e0050 */
[----:B------:R-:W-:Y:S01]  /*7560*/  SHF.R.S32.HI R54, RZ, 0x18, R54 ;  /* 0x00000018ff367819 */ /* 0x000fe20000011436 */
[----:B------:R-:W-:Y:S01]  /*7570*/  IMAD R8, R46, R8, RZ ;  /* 0x000000082e087224 */ /* 0x000fe200078e02ff */
[----:B------:R-:W-:Y:S01]  /*7580*/  SHF.L.U32 R69, R55, 0x8, RZ ;  /* 0x0000000837457819 */ /* 0x000fe200000006ff */
[----:B------:R-:W-:Y:S01]  /*7590*/  IMAD R7, R52, R48, R7 ;  /* 0x0000003034077224 */ /* 0x000fe200078e0207 */
[----:B------:R-:W-:Y:S01]  /*75a0*/  SHF.R.S32.HI R55, RZ, 0x18, R55 ;  /* 0x00000018ff377819 */ /* 0x000fe20000011437 */
[C---:B------:R-:W-:Y:S01]  /*75b0*/  IMAD R9, R46.reuse, R9, RZ ;  /* 0x000000092e097224 */ /* 0x040fe200078e02ff */
[----:B------:R-:W-:Y:S01]  /*75c0*/  SHF.R.S32.HI R52, RZ, 0x18, R56 ;  /* 0x00000018ff347819 */ /* 0x000fe20000011438 */
[C---:B------:R-:W-:Y:S01]  /*75d0*/  IMAD R10, R46.reuse, R10, RZ ;  /* 0x0000000a2e0a7224 */ /* 0x040fe200078e02ff */
[----:B------:R-:W-:Y:S01]  /*75e0*/  I2IP.S8.S32.SAT R93, R7, R3, RZ ;  /* 0x00000003075d7239 */ /* 0x000fe200000014ff */
[----:B------:R-:W-:Y:S01]  /*75f0*/  IMAD R8, R49, R48, R8 ;  /* 0x0000003031087224 */ /* 0x000fe200078e0208 */
[----:B------:R-:W-:Y:S01]  /*7600*/  MOV R49, R77 ;  /* 0x0000004d00317202 */ /* 0x000fe20000000f00 */
[----:B------:R-:W-:Y:S01]  /*7610*/  IMAD R11, R46, R11, RZ ;  /* 0x0000000b2e0b7224 */ /* 0x000fe200078e02ff */
[----:B------:R-:W-:Y:S01]  /*7620*/  I2IP.S8.S32.SAT R92, R2, R0, R93 ;  /* 0x00000000025c7239 */ /* 0x000fe2000000145d */
[-C--:B------:R-:W-:Y:S01]  /*7630*/  IMAD R9, R50, R48.reuse, R9 ;  /* 0x0000003032097224 */ /* 0x080fe200078e0209 */
[----:B------:R-:W-:Y:S01]  /*7640*/  SHF.R.S32.HI R50, RZ, 0x18, R75 ;  /* 0x00000018ff327819 */ /* 0x000fe2000001144b */
[----:B------:R-:W-:Y:S01]  /*7650*/  IMAD R10, R51, R48, R10 ;  /* 0x00000030330a7224 */ /* 0x000fe200078e020a */
[----:B------:R-:W-:Y:S01]  /*7660*/  MOV R51, R71 ;  /* 0x0000004700337202 */ /* 0x000fe20000000f00 */
[----:B------:R-:W-:Y:S01]  /*7670*/  IMAD R4, R46, R12, RZ ;  /* 0x0000000c2e047224 */ /* 0x000fe200078e02ff */
[----:B------:R-:W-:Y:S01]  /*7680*/  SHF.L.U32 R73, R56, 0x8, RZ ;  /* 0x0000000838497819 */ /* 0x000fe200000006ff */
[-C--:B------:R-:W-:Y:S01]  /*7690*/  IMAD R11, R53, R48.reuse, R11 ;  /* 0x00000030350b7224 */ /* 0x080fe200078e020b */
[----:B------:R-:W-:Y:S01]  /*76a0*/  SHF.R.S32.HI R53, RZ, 0x18, R69 ;  /* 0x00000018ff357819 */ /* 0x000fe20000011445 */
[C---:B------:R-:W-:Y:S01]  /*76b0*/  IMAD R5, R46.reuse, R13, RZ ;  /* 0x0000000d2e057224 */ /* 0x040fe200078e02ff */
[----:B------:R-:W-:Y:S01]  /*76c0*/  SHF.R.S32.HI R56, RZ, 0x18, R57 ;  /* 0x00000018ff387819 */ /* 0x000fe20000011439 */
[----:B------:R-:W-:Y:S01]  /*76d0*/  IMAD R4, R49, R48, R4 ;  /* 0x0000003031047224 */ /* 0x000fe200078e0204 */
[----:B------:R-:W-:Y:S01]  /*76e0*/  SHF.R.S32.HI R49, RZ, 0x18, R72 ;  /* 0x00000018ff317819 */ /* 0x000fe20000011448 */
[C---:B------:R-:W-:Y:S01]  /*76f0*/  IMAD R6, R46.reuse, R14, RZ ;  /* 0x0000000e2e067224 */ /* 0x040fe200078e02ff */
[----:B------:R-:W-:Y:S01]  /*7700*/  I2IP.S8.S32.SAT R94, R11, R10, RZ ;  /* 0x0000000a0b5e7239 */ /* 0x000fe200000014ff */
[----:B------:R-:W-:Y:S01]  /*7710*/  IMAD R15, R46, R15, RZ ;  /* 0x0000000f2e0f7224 */ /* 0x000fe200078e02ff */
[----:B------:R-:W-:Y:S01]  /*7720*/  SHF.L.U32 R66, R57, 0x8, RZ ;  /* 0x0000000839427819 */ /* 0x000fe200000006ff */
[----:B------:R-:W-:Y:S01]  /*7730*/  IMAD R5, R50, R48, R5 ;  /* 0x0000003032057224 */ /* 0x000fe200078e0205 */
[----:B------:R-:W-:Y:S01]  /*7740*/  I2IP.S8.S32.SAT R93, R9, R8, R94 ;  /* 0x00000008095d7239 */ /* 0x000fe2000000145e */
[C---:B------:R-:W-:Y:S01]  /*7750*/  IMAD R12, R46.reuse, R16, RZ ;  /* 0x000000102e0c7224 */ /* 0x040fe200078e02ff */
[----:B------:R-:W-:Y:S01]  /*7760*/  SHF.R.S32.HI R50, RZ, 0x18, R70 ;  /* 0x00000018ff327819 */ /* 0x000fe20000011446 */
[----:B------:R-:W-:Y:S01]  /*7770*/  IMAD R6, R49, R48, R6 ;  /* 0x0000003031067224 */ /* 0x000fe200078e0206 */
[----:B------:R-:W-:Y:S01]  /*7780*/  MOV R49, R76 ;  /* 0x0000004c00317202 */ /* 0x000fe20000000f00 */
[----:B------:R-:W-:Y:S01]  /*7790*/  IMAD R13, R46, R17, RZ ;  /* 0x000000112e0d7224 */ /* 0x000fe200078e02ff */
[----:B------:R-:W-:Y:S01]  /*77a0*/  SHF.R.S32.HI R57, RZ, 0x18, R58 ;  /* 0x00000018ff397819 */ /* 0x000fe2000001143a */
[----:B------:R-:W-:Y:S01]  /*77b0*/  IMAD R15, R54, R48, R15 ;  /* 0x00000030360f7224 */ /* 0x000fe200078e020f */
[----:B------:R-:W-:Y:S01]  /*77c0*/  SHF.L.U32 R63, R58, 0x8, RZ ;  /* 0x000000083a3f7819 */ /* 0x000fe200000006ff */
[C---:B------:R-:W-:Y:S01]  /*77d0*/  IMAD R14, R46.reuse, R18, RZ ;  /* 0x000000122e0e7224 */ /* 0x040fe200078e02ff */
[----:B------:R-:W-:Y:S01]  /*77e0*/  SHF.R.S32.HI R58, RZ, 0x18, R59 ;  /* 0x00000018ff3a7819 */ /* 0x000fe2000001143b */
[----:B------:R-:W-:Y:S01]  /*77f0*/  IMAD R12, R51, R48, R12 ;  /* 0x00000030330c7224 */ /* 0x000fe200078e020c */
[----:B------:R-:W-:Y:S01]  /*7800*/  I2IP.S8.S32.SAT R94, R15, R6, RZ ;  /* 0x000000060f5e7239 */ /* 0x000fe200000014ff */
[----:B------:R-:W-:Y:S01]  /*7810*/  IMAD R19, R46, R19, RZ ;  /* 0x000000132e137224 */ /* 0x000fe200078e02ff */
[----:B------:R-:W-:Y:S01]  /*7820*/  SHF.R.S32.HI R51, RZ, 0x18, R73 ;  /* 0x00000018ff337819 */ /* 0x000fe20000011449 */
[----:B------:R-:W-:Y:S01]  /*7830*/  IMAD R13, R50, R48, R13 ;  /* 0x00000030320d7224 */ /* 0x000fe200078e020d */
[----:B------:R-:W-:Y:S01]  /*7840*/  I2IP.S8.S32.SAT R94, R5, R4, R94 ;  /* 0x00000004055e7239 */ /* 0x000fe2000000145e */
[C---:B------:R-:W-:Y:S01]  /*7850*/  IMAD R16, R46.reuse, R20, RZ ;  /* 0x000000142e107224 */ /* 0x040fe200078e02ff */
[----:B------:R-:W-:Y:S01]  /*7860*/  SHF.R.S32.HI R50, RZ, 0x18, R74 ;  /* 0x00000018ff327819 */ /* 0x000fe2000001144a */
[-C--:B------:R-:W-:Y:S01]  /*7870*/  IMAD R14, R53, R48.reuse, R14 ;  /* 0x00000030350e7224 */ /* 0x080fe200078e020e */
[----:B------:R-:W-:Y:S01]  /*7880*/  SHF.L.U32 R60, R59, 0x8, RZ ;  /* 0x000000083b3c7819 */ /* 0x000fe200000006ff */
[----:B------:R-:W-:Y:S01]  /*7890*/  IMAD R17, R46, R21, RZ ;  /* 0x000000152e117224 */ /* 0x000fe200078e02ff */
[----:B-1----:R-:W-:Y:S01]  /*78a0*/  IADD3 R113, PT, PT, R44, 0x1, RZ ;  /* 0x000000012c717810 */ /* 0x002fe20007ffe0ff */
[----:B------:R-:W-:Y:S01]  /*78b0*/  IMAD R19, R55, R48, R19 ;  /* 0x0000003037137224 */ /* 0x000fe200078e0213 */
[----:B------:R-:W-:Y:S01]  /*78c0*/  SHF.R.S32.HI R53, RZ, 0x18, R60 ;  /* 0x00000018ff357819 */ /* 0x000fe2000001143c */
[C---:B------:R-:W-:Y:S02]  /*78d0*/  IMAD R18, R46.reuse, R22, RZ ;  /* 0x000000162e127224 */ /* 0x040fe400078e02ff */
[----:B------:R-:W-:Y:S01]  /*78e0*/  IMAD R16, R49, R48, R16 ;  /* 0x0000003031107224 */ /* 0x000fe200078e0210 */
[----:B------:R-:W-:Y:S01]  /*78f0*/  I2IP.S8.S32.SAT R95, R19, R14, RZ ;  /* 0x0000000e135f7239 */ /* 0x000fe200000014ff */
[----:B------:R-:W-:Y:S02]  /*7900*/  IMAD R23, R46, R23, RZ ;  /* 0x000000172e177224 */ /* 0x000fe400078e02ff */
[----:B------:R-:W-:Y:S01]  /*7910*/  IMAD R17, R50, R48, R17 ;  /* 0x0000003032117224 */ /* 0x000fe200078e0211 */
[----:B------:R-:W-:Y:S01]  /*7920*/  I2IP.S8.S32.SAT R95, R13, R12, R95 ;  /* 0x0000000c0d5f7239 */ /* 0x000fe2000000145f */
[C---:B------:R-:W-:Y:S01]  /*7930*/  IMAD R20, R46.reuse, R24, RZ ;  /* 0x000000182e147224 */ /* 0x040fe200078e02ff */
[----:B------:R-:W-:Y:S01]  /*7940*/  SHF.R.S32.HI R50, RZ, 0x18, R67 ;  /* 0x00000018ff327819 */ /* 0x000fe20000011443 */
[-C--:B------:R-:W-:Y:S01]  /*7950*/  IMAD R18, R51, R48.reuse, R18 ;  /* 0x0000003033127224 */ /* 0x080fe200078e0212 */
[----:B------:R-:W-:Y:S01]  /*7960*/  SHF.R.S32.HI R51, RZ, 0x18, R66 ;  /* 0x00000018ff337819 */ /* 0x000fe20000011442 */
[----:B------:R-:W-:Y:S01]  /*7970*/  IMAD.MOV.U32 R49, RZ, RZ, R68 ;  /* 0x000000ffff317224 */ /* 0x000fe200078e0044 */
[----:B------:R1:W-:Y:S01]  /*7980*/  STS.128 [R105+UR43+0x1400], R92 ;  /* 0x0014005c69007988 */ /* 0x0003e20008000c2b */
[----:B------:R-:W-:Y:S02]  /*7990*/  IMAD R21, R46, R25, RZ ;  /* 0x000000192e157224 */ /* 0x000fe400078e02ff */
[----:B------:R-:W-:Y:S02]  /*79a0*/  IMAD R23, R52, R48, R23 ;  /* 0x0000003034177224 */ /* 0x000fe400078e0217 */
[C---:B------:R-:W-:Y:S02]  /*79b0*/  IMAD R22, R46.reuse, R26, RZ ;  /* 0x0000001a2e167224 */ /* 0x040fe400078e02ff */
[----:B------:R-:W-:Y:S01]  /*79c0*/  IMAD R20, R49, R48, R20 ;  /* 0x0000003031147224 */ /* 0x000fe200078e0214 */
[----:B------:R-:W-:Y:S01]  /*79d0*/  I2IP.S8.S32.SAT R116, R23, R18, RZ ;  /* 0x0000001217747239 */ /* 0x000fe200000014ff */
[----:B------:R-:W-:Y:S01]  /*79e0*/  IMAD R27, R46, R27, RZ ;  /* 0x0000001b2e1b7224 */ /* 0x000fe200078e02ff */
[----:B------:R-:W-:Y:S01]  /*79f0*/  MOV R49, R65 ;  /* 0x0000004100317202 */ /* 0x000fe20000000f00 */
[----:B------:R-:W-:Y:S01]  /*7a00*/  IMAD R21, R50, R48, R21 ;  /* 0x0000003032157224 */ /* 0x000fe200078e0215 */
[----:B------:R-:W-:Y:S01]  /*7a10*/  I2IP.S8.S32.SAT R116, R17, R16, R116 ;  /* 0x0000001011747239 */ /* 0x000fe20000001474 */
[----:B------:R-:W-:Y:S01]  /*7a20*/  IMAD R24, R46, R28, RZ ;  /* 0x0000001c2e187224 */ /* 0x000fe200078e02ff */
[----:B------:R-:W-:Y:S01]  /*7a30*/  SHF.R.S32.HI R50, RZ, 0x18, R64 ;  /* 0x00000018ff327819 */ /* 0x000fe20000011440 */
[----:B------:R-:W-:Y:S01]  /*7a40*/  IMAD R22, R51, R48, R22 ;  /* 0x0000003033167224 */ /* 0x000fe200078e0216 */
[----:B------:R-:W-:Y:S01]  /*7a50*/  MOV R51, R62 ;  /* 0x0000003e00337202 */ /* 0x000fe20000000f00 */
[-C--:B------:R-:W-:Y:S02]  /*7a60*/  IMAD R27, R56, R48.reuse, R27 ;  /* 0x00000030381b7224 */ /* 0x080fe400078e021b */
[C---:B------:R-:W-:Y:S02]  /*7a70*/  IMAD R25, R46.reuse, R29, RZ ;  /* 0x0000001d2e197224 */ /* 0x040fe400078e02ff */
[----:B------:R-:W-:Y:S01]  /*7a80*/  IMAD R24, R49, R48, R24 ;  /* 0x0000003031187224 */ /* 0x000fe200078e0218 */
[----:B------:R-:W-:Y:S01]  /*7a90*/  SHF.R.S32.HI R49, RZ, 0x18, R63 ;  /* 0x00000018ff317819 */ /* 0x000fe2000001143f */
[C---:B------:R-:W-:Y:S01]  /*7aa0*/  IMAD R26, R46.reuse, R30, RZ ;  /* 0x0000001e2e1a7224 */ /* 0x040fe200078e02ff */
[----:B------:R-:W-:Y:S01]  /*7ab0*/  I2IP.S8.S32.SAT R117, R27, R22, RZ ;  /* 0x000000161b757239 */ /* 0x000fe200000014ff */
[----:B------:R-:W-:Y:S02]  /*7ac0*/  IMAD R31, R46, R31, RZ ;  /* 0x0000001f2e1f7224 */ /* 0x000fe400078e02ff */
[----:B------:R-:W-:Y:S01]  /*7ad0*/  IMAD R25, R50, R48, R25 ;  /* 0x0000003032197224 */ /* 0x000fe200078e0219 */
[----:B------:R-:W-:Y:S01]  /*7ae0*/  SHF.R.S32.HI R50, RZ, 0x18, R61 ;  /* 0x00000018ff327819 */ /* 0x000fe2000001143d */
[C---:B------:R-:W-:Y:S01]  /*7af0*/  IMAD R28, R46.reuse, R32, RZ ;  /* 0x000000202e1c7224 */ /* 0x040fe200078e02ff */
[----:B------:R-:W-:Y:S01]  /*7b00*/  I2IP.S8.S32.SAT R117, R21, R20, R117 ;  /* 0x0000001415757239 */ /* 0x000fe20000001475 */
[-C--:B------:R-:W-:Y:S02]  /*7b10*/  IMAD R26, R49, R48.reuse, R26 ;  /* 0x00000030311a7224 */ /* 0x080fe400078e021a */
[C---:B------:R-:W-:Y:S02]  /*7b20*/  IMAD R29, R46.reuse, R33, RZ ;  /* 0x000000212e1d7224 */ /* 0x040fe400078e02ff */
[-C--:B------:R-:W-:Y:S02]  /*7b30*/  IMAD R31, R57, R48.reuse, R31 ;  /* 0x00000030391f7224 */ /* 0x080fe400078e021f */
[----:B------:R-:W-:Y:S02]  /*7b40*/  IMAD R28, R51, R48, R28 ;  /* 0x00000030331c7224 */ /* 0x000fe400078e021c */
[----:B------:R-:W-:Y:S01]  /*7b50*/  IMAD R30, R46, R34, RZ ;  /* 0x000000222e1e7224 */ /* 0x000fe200078e02ff */
[----:B------:R-:W-:Y:S01]  /*7b60*/  I2IP.S8.S32.SAT R115, R31, R26, RZ ;  /* 0x0000001a1f737239 */ /* 0x000fe200000014ff */
[----:B------:R-:W-:Y:S02]  /*7b70*/  IMAD R29, R50, R48, R29 ;  /* 0x00000030321d7224 */ /* 0x000fe400078e021d */
[----:B------:R-:W-:Y:S01]  /*7b80*/  IMAD R35, R46, R35, RZ ;  /* 0x000000232e237224 */ /* 0x000fe200078e02ff */
[----:B------:R-:W-:Y:S01]  /*7b90*/  I2IP.S8.S32.SAT R118, R25, R24, R115 ;  /* 0x0000001819767239 */ /* 0x000fe20000001473 */
[-C--:B------:R-:W-:Y:S02]  /*7ba0*/  IMAD R30, R53, R48.reuse, R30 ;  /* 0x00000030351e7224 */ /* 0x080fe400078e021e */
[----:B------:R-:W-:Y:S05]  /*7bb0*/  IMAD R35, R58, R48, R35 ;  /* 0x000000303a237224 */ /* 0x000fea00078e0223 */
[----:B------:R-:W-:Y:S04]  /*7bc0*/  I2IP.S8.S32.SAT R120, R35, R30, RZ ;  /* 0x0000001e23787239 */ /* 0x000fe800000014ff */
[----:B------:R-:W-:Y:S05]  /*7bd0*/  I2IP.S8.S32.SAT R119, R29, R28, R120 ;  /* 0x0000001c1d777239 */ /* 0x000fea0000001478 */
[----:B------:R1:W-:Y:S01]  /*7be0*/  STS.128 [R104+0x1010], R116 ;  /* 0x0010107468007388 */ /* 0x0003e20000000c00 */
[----:B------:R-:W-:Y:S01]  /*7bf0*/  @!PT LDS RZ, [RZ] ;  /* 0x00000000fffff984 */ /* 0x000fe20000000800 */
[----:B------:R-:W-:Y:S01]  /*7c00*/  @!PT LDS RZ, [RZ] ;  /* 0x00000000fffff984 */ /* 0x000fe20000000800 */
[----:B------:R-:W-:Y:S01]  /*7c10*/  @!PT LDS RZ, [RZ] ;  /* 0x00000000fffff984 */ /* 0x000fe20000000800 */
[----:B------:R-:W-:Y:S01]  /*7c20*/  @!PT LDS RZ, [RZ] ;  /* 0x00000000fffff984 */ /* 0x000fe20000000800 */
[----:B------:R3:W-:Y:S07]  /*7c30*/  MEMBAR.ALL.CTA ;  /* 0x0000000000007992 */ /* 0x0007ee0000008000 */
[----:B---3--:R-:W3:Y:S02]  /*7c40*/  FENCE.VIEW.ASYNC.S ;  /* 0x00000000000073c6 */ /* 0x008ee40000000000 */
[----:B---3--:R-:W-:Y:S06]  /*7c50*/  BAR.SYNC.DEFER_BLOCKING 0x1, 0x80 ;  /* 0x0042000000007b1d */ /* 0x008fec0000010000 */
[----:B------:R-:W-:Y:S05]  /*7c60*/  @P0 BRA `(.L_x_144) ;  /* 0x0000000000340947 */ /* 0x000fea0003800000 */
[----:B------:R-:W-:Y:S01]  /*7c70*/  UIADD3 UR12, UPT, UPT, UR43, 0x1400, URZ ;  /* 0x000014002b0c7890 */ /* 0x000fe2000fffe0ff */
[----:B------:R-:W-:Y:S01]  /*7c80*/  R2UR UR9, R98 ;  /* 0x00000000620972ca */ /* 0x000fe200000e0000 */
[----:B------:R-:W-:Y:S01]  /*7c90*/  UIADD3 UR10, UP0, UPT, UR46, 0x680, URZ ;  /* 0x000006802e0a7890 */ /* 0x000fe2000ff1e0ff */
[----:B------:R-:W-:Y:S01]  /*7ca0*/  R2UR UR8, R97 ;  /* 0x00000000610872ca */ /* 0x000fe200000e0000 */
[----:B------:R-:W-:Y:S02]  /*7cb0*/  UMOV UR7, UR36 ;  /* 0x0000002400077c82 */ /* 0x000fe40008000000 */
[----:B------:R-:W-:Y:S01]  /*7cc0*/  IMAD.U32 R111, RZ, RZ, UR12 ;  /* 0x0000000cff6f7e24 */ /* 0x000fe2000f8e00ff */
[----:B------:R-:W-:Y:S04]  /*7cd0*/  UIADD3.X UR11, UPT, UPT, URZ, UR47, URZ, UP0, !UPT ;  /* 0x0000002fff0b7290 */ /* 0x000fe800087fe4ff */
[----:B------:R-:W-:Y:S03]  /*7ce0*/  R2UR UR4, R111 ;  /* 0x000000006f0472ca */ /* 0x000fe600000e0000 */
[----:B------:R-:W-:Y:S02]  /*7cf0*/  USHF.L.U32 UR5, UR9, 0x6, URZ ;  /* 0x0000000609057899 */ /* 0x000fe400080006ff */
[----:B------:R-:W-:Y:S09]  /*7d00*/  USHF.L.U32 UR6, UR8, 0x6, URZ ;  /* 0x0000000608067899 */ /* 0x000ff200080006ff */
[----:B------:R3:W-:Y:S01]  /*7d10*/  UTMASTG.3D [UR4], [UR10] ;  /* 0x000000040a0073b5 */ /* 0x0007e20008010000 */
[----:B------:R0:W-:Y:S01]  /*7d20*/  UTMACMDFLUSH ;  /* 0x00000000000079b7 */ /* 0x0001e20000000000 */
[----:B---3--:R-:W-:Y:S04]  /*7d30*/  DEPBAR.LE SB0, 0x0 ;  /* 0x000080000000791a */ /* 0x008fe80000000000 */
.L_x_144:
[----:B------:R-:W-:Y:S05]  /*7d40*/  BSYNC.RECONVERGENT B0 ;  /* 0x0000000000007941 */ /* 0x000fea0003800200 */
.L_x_143:
[----:B------:R-:W-:Y:S01]  /*7d50*/  BAR.SYNC.DEFER_BLOCKING 0x1, 0x80 ;  /* 0x0042000000007b1d */ /* 0x000fe20000010000 */
[----:B------:R-:W-:Y:S01]  /*7d60*/  ISETP.NE.AND P2, PT, R112, RZ, PT ;  /* 0x000000ff7000720c */ /* 0x000fe20003f45270 */
[----:B------:R-:W-:Y:S01]  /*7d70*/  IMAD.IADD R98, R43, 0x1, R81 ;  /* 0x000000012b627824 */ /* 0x000fe200078e0251 */
[----:B------:R-:W-:Y:S01]  /*7d80*/  ISETP.NE.AND P0, PT, R114, 0x2, PT ;  /* 0x000000027200780c */ /* 0x000fe20003f05270 */
[----:B------:R-:W-:Y:S01]  /*7d90*/  IMAD.IADD R97, R45, 0x1, R96 ;  /* 0x000000012d617824 */ /* 0x000fe200078e0260 */
[----:B------:R-:W-:Y:S02]  /*7da0*/  ISETP.NE.AND P1, PT, R113, 0x4, PT ;  /* 0x000000047100780c */ /* 0x000fe40003f25270 */
[----:B------:R-:W-:Y:S02]  /*7db0*/  SEL R0, RZ, 0x1, P0 ;  /* 0x00000001ff007807 */ /* 0x000fe40000000000 */
[----:B------:R-:W-:Y:S02]  /*7dc0*/  SEL R3, RZ, 0x1, P1 ;  /* 0x00000001ff037807 */ /* 0x000fe40000800000 */
[----:B------:R-:W-:Y:S02]  /*7dd0*/  LOP3.LUT R109, R109, R0, RZ, 0x3c, !PT ;  /* 0x000000006d6d7212 */ /* 0x000fe400078e3cff */
[----:B------:R-:W-:Y:S02]  /*7de0*/  LOP3.LUT R110, R110, R3, RZ, 0x3c, !PT ;  /* 0x000000036e6e7212 */ /* 0x000fe400078e3cff */
[----:B------:R-:W-:Y:S02]  /*7df0*/  @P2 R2UR UR36, R107 ;  /* 0x000000006b2422ca */ /* 0x000fe400000e0000 */
[----:B------:R-:W-:Y:S02]  /*7e00*/  SEL R114, R114, RZ, P0 ;  /* 0x000000ff72727207 */ /* 0x000fe40000000000 */
[----:B------:R-:W-:Y:S01]  /*7e10*/  SEL R44, R113, RZ, P1 ;  /* 0x000000ff712c7207 */ /* 0x000fe20000800000 */
[----:B------:R-:W-:Y:S10]  /*7e20*/  @P2 BRA `(.L_x_145) ;  /* 0xffffffe400842947 */ /* 0x000ff4000383ffff */
[----:B------:R-:W-:Y:S05]  /*7e30*/  EXIT ;  /* 0x000000000000794d */ /* 0x000fea0003800000 */
.L_x_25:
[----:B--2---:R2:W4:Y:S02]  /*7e40*/  SYNCS.PHASECHK.TRANS64.TRYWAIT P0, [R3+URZ+0x2d0], R2 ;  /* 0x0002d002030075a7 */ /* 0x00452400080011ff */
[----:B----4-:R-:W-:Y:S05]  /*7e50*/  @!P0 NANOSLEEP.SYNCS 0x989680 ;  /* 0x009896800000895d */ /* 0x010fea0003900000 */
[----:B------:R-:W4:Y:S02]  /*7e60*/  @!P0 SYNCS.PHASECHK.TRANS64 P0, [R3+URZ+0x2d0], R2 ;  /* 0x0002d002030085a7 */ /* 0x000f2400080010ff */
[----:B----4-:R-:W-:Y:S05]  /*7e70*/  @!P0 BRA `(.L_x_25) ;  /* 0xfffffffc00f08947 */ /* 0x010fea000383ffff */
[----:B------:R-:W-:Y:S05]  /*7e80*/  BRA `(.L_x_146) ;  /* 0xffffff9c00547947 */ /* 0x000fea000383ffff */
.L_x_28:
[----:B-1----:R-:W-:-:S07]  /*7e90*/  MOV R2, UR33 ;  /* 0x0000002100027c02 */ /* 0x002fce0008000f00 */
.L_x_147:
[----:B-1----:R1:W2:Y:S02]  /*7ea0*/  SYNCS.PHASECHK.TRANS64.TRYWAIT P0, [R2+URZ+0x120], R5 ;  /* 0x00012005020075a7 */ /* 0x0022a400080011ff */
[----:B--2---:R-:W-:Y:S05]  /*7eb0*/  @!P0 NANOSLEEP.SYNCS 0x989680 ;  /* 0x009896800000895d */ /* 0x004fea0003900000 */
[----:B------:R-:W2:Y:S02]  /*7ec0*/  @!P0 SYNCS.PHASECHK.TRANS64 P0, [R2+URZ+0x120], R5 ;  /* 0x00012005020085a7 */ /* 0x000ea400080010ff */
[----:B--2---:R-:W-:Y:S05]  /*7ed0*/  @!P0 BRA `(.L_x_147) ;  /* 0xfffffffc00f08947 */ /* 0x004fea000383ffff */
[----:B------:R-:W-:Y:S05]  /*7ee0*/  BRA `(.L_x_27) ;  /* 0xffffff9c00bc7947 */ /* 0x000fea000383ffff */
.L_x_35:
[----:B-1----:R-:W-:-:S07]  /*7ef0*/  MOV R2, UR17 ;  /* 0x0000001100027c02 */ /* 0x002fce0008000f00 */
.L_x_148:
[----:B-1----:R1:W2:Y:S02]  /*7f00*/  SYNCS.PHASECHK.TRANS64.TRYWAIT P0, [R2+URZ+0x120], R5 ;  /* 0x00012005020075a7 */ /* 0x0022a400080011ff */
[----:B--2---:R-:W-:Y:S05]  /*7f10*/  @!P0 NANOSLEEP.SYNCS 0x989680 ;  /* 0x009896800000895d */ /* 0x004fea0003900000 */
[----:B------:R-:W2:Y:S02]  /*7f20*/  @!P0 SYNCS.PHASECHK.TRANS64 P0, [R2+URZ+0x120], R5 ;  /* 0x00012005020085a7 */ /* 0x000ea400080010ff */
[----:B--2---:R-:W-:Y:S05]  /*7f30*/  @!P0 BRA `(.L_x_148) ;  /* 0xfffffffc00f08947 */ /* 0x004fea000383ffff */
[----:B------:R-:W-:Y:S05]  /*7f40*/  BRA `(.L_x_34) ;  /* 0xffffffa000787947 */ /* 0x000fea000383ffff */
.L_x_40:
[----:B-1----:R1:W2:Y:S02]  /*7f50*/  SYNCS.PHASECHK.TRANS64.TRYWAIT P0, [R2+URZ+0x260], R3 ;  /* 0x00026003020075a7 */ /* 0x0022a400080011ff */
[----:B--2---:R-:W-:Y:S05]  /*7f60*/  @!P0 NANOSLEEP.SYNCS 0x989680 ;  /* 0x009896800000895d */ /* 0x004fea0003900000 */
[----:B------:R-:W2:Y:S02]  /*7f70*/  @!P0 SYNCS.PHASECHK.TRANS64 P0, [R2+URZ+0x260], R3 ;  /* 0x00026003020085a7 */ /* 0x000ea400080010ff */
[----:B--2---:R-:W-:Y:S05]  /*7f80*/  @!P0 BRA `(.L_x_40) ;  /* 0xfffffffc00f08947 */ /* 0x004fea000383ffff */
[----:B------:R-:W-:Y:S05]  /*7f90*/  BRA `(.L_x_149) ;  /* 0xffffffa4001c7947 */ /* 0x000fea000383ffff */
.L_x_44:
[----:B---3--:R-:W-:-:S07]  /*7fa0*/  MOV R0, UR5 ;  /* 0x0000000500007c02 */ /* 0x008fce0008000f00 */
.L_x_150:
[----:B-1----:R1:W2:Y:S02]  /*7fb0*/  SYNCS.PHASECHK.TRANS64.TRYWAIT P0, [R0+URZ], R3 ;  /* 0x00000003000075a7 */ /* 0x0022a400080011ff */
[----:B--2---:R-:W-:Y:S05]  /*7fc0*/  @!P0 NANOSLEEP.SYNCS 0x989680 ;  /* 0x009896800000895d */ /* 0x004fea0003900000 */
[----:B------:R-:W2:Y:S02]  /*7fd0*/  @!P0 SYNCS.PHASECHK.TRANS64 P0, [R0+URZ], R3 ;  /* 0x00000003000085a7 */ /* 0x000ea400080010ff */
[----:B--2---:R-:W-:Y:S05]  /*7fe0*/  @!P0 BRA `(.L_x_150) ;  /* 0xfffffffc00f08947 */ /* 0x004fea000383ffff */
[----:B------:R-:W-:Y:S05]  /*7ff0*/  BRA `(.L_x_151) ;  /* 0xffffffa8008c7947 */ /* 0x000fea000383ffff */
.L_x_45:
[----:B---3--:R-:W-:-:S07]  /*8000*/  MOV R0, UR5 ;  /* 0x0000000500007c02 */ /* 0x008fce0008000f00 */
.L_x_152:
[----:B-1----:R1:W2:Y:S02]  /*8010*/  SYNCS.PHASECHK.TRANS64.TRYWAIT P0, [R0+URZ], R3 ;  /* 0x00000003000075a7 */ /* 0x0022a400080011ff */
[----:B--2---:R-:W-:Y:S05]  /*8020*/  @!P0 NANOSLEEP.SYNCS 0x989680 ;  /* 0x009896800000895d */ /* 0x004fea0003900000 */
[----:B------:R-:W2:Y:S02]  /*8030*/  @!P0 SYNCS.PHASECHK.TRANS64 P0, [R0+URZ], R3 ;  /* 0x00000003000085a7 */ /* 0x000ea400080010ff */
[----:B--2---:R-:W-:Y:S05]  /*8040*/  @!P0 BRA `(.L_x_152) ;  /* 0xfffffffc00f08947 */ /* 0x004fea000383ffff */
[----:B------:R-:W-:Y:S05]  /*8050*/  BRA `(.L_x_153) ;  /* 0xffffffa800987947 */ /* 0x000fea000383ffff */
.L_x_46:
[----:B---3--:R-:W-:-:S07]  /*8060*/  MOV R0, UR5 ;  /* 0x0000000500007c02 */ /* 0x008fce0008000f00 */
.L_x_154:
[----:B-1----:R1:W2:Y:S02]  /*8070*/  SYNCS.PHASECHK.TRANS64.TRYWAIT P0, [R0+URZ], R3 ;  /* 0x00000003000075a7 */ /* 0x0022a400080011ff */
[----:B--2---:R-:W-:Y:S05]  /*8080*/  @!P0 NANOSLEEP.SYNCS 0x989680 ;  /* 0x009896800000895d */ /* 0x004fea0003900000 */
[----:B------:R-:W2:Y:S02]  /*8090*/  @!P0 SYNCS.PHASECHK.TRANS64 P0, [R0+URZ], R3 ;  /* 0x00000003000085a7 */ /* 0x000ea400080010ff */
[----:B--2---:R-:W-:Y:S05]  /*80a0*/  @!P0 BRA `(.L_x_154) ;  /* 0xfffffffc00f08947 */ /* 0x004fea000383ffff */
[----:B------:R-:W-:Y:S05]  /*80b0*/  BRA `(.L_x_155) ;  /* 0xffffffa800a47947 */ /* 0x000fea000383ffff */
.L_x_47:
[----:B---3--:R-:W-:-:S07]  /*80c0*/  MOV R0, UR5 ;  /* 0x0000000500007c02 */ /* 0x008fce0008000f00 */
.L_x_156:
[----:B-1----:R1:W2:Y:S02]  /*80d0*/  SYNCS.PHASECHK.TRANS64.TRYWAIT P0, [R0+URZ], R3 ;  /* 0x00000003000075a7 */ /* 0x0022a400080011ff */
[----:B--2---:R-:W-:Y:S05]  /*80e0*/  @!P0 NANOSLEEP.SYNCS 0x989680 ;  /* 0x009896800000895d */ /* 0x004fea0003900000 */
[----:B------:R-:W2:Y:S02]  /*80f0*/  @!P0 SYNCS.PHASECHK.TRANS64 P0, [R0+URZ], R3 ;  /* 0x00000003000085a7 */ /* 0x000ea400080010ff */
[----:B--2---:R-:W-:Y:S05]  /*8100*/  @!P0 BRA `(.L_x_156) ;  /* 0xfffffffc00f08947 */ /* 0x004fea000383ffff */
[----:B------:R-:W-:Y:S05]  /*8110*/  BRA `(.L_x_157) ;  /* 0xffffffa800b07947 */ /* 0x000fea000383ffff */
.L_x_48:
[----:B---3--:R-:W-:-:S07]  /*8120*/  MOV R0, UR5 ;  /* 0x0000000500007c02 */ /* 0x008fce0008000f00 */
.L_x_158:
[----:B-1----:R1:W2:Y:S02]  /*8130*/  SYNCS.PHASECHK.TRANS64.TRYWAIT P0, [R0+URZ], R3 ;  /* 0x00000003000075a7 */ /* 0x0022a400080011ff */
[----:B--2---:R-:W-:Y:S05]  /*8140*/  @!P0 NANOSLEEP.SYNCS 0x989680 ;  /* 0x009896800000895d */ /* 0x004fea0003900000 */
[----:B------:R-:W2:Y:S02]  /*8150*/  @!P0 SYNCS.PHASECHK.TRANS64 P0, [R0+URZ], R3 ;  /* 0x00000003000085a7 */ /* 0x000ea400080010ff */
[----:B--2---:R-:W-:Y:S05]  /*8160*/  @!P0 BRA `(.L_x_158) ;  /* 0xfffffffc00f08947 */ /* 0x004fea000383ffff */
[----:B------:R-:W-:Y:S05]  /*8170*/  BRA `(.L_x_159) ;  /* 0xffffffa800bc7947 */ /* 0x000fea000383ffff */
.L_x_49:
[----:B---3--:R-:W-:-:S07]  /*8180*/  MOV R0, UR5 ;  /* 0x0000000500007c02 */ /* 0x008fce0008000f00 */
.L_x_160:
[----:B-1----:R1:W2:Y:S02]  /*8190*/  SYNCS.PHASECHK.TRANS64.TRYWAIT P0, [R0+URZ], R3 ;  /* 0x00000003000075a7 */ /* 0x0022a400080011ff */
[----:B--2---:R-:W-:Y:S05]  /*81a0*/  @!P0 NANOSLEEP.SYNCS 0x989680 ;  /* 0x009896800000895d */ /* 0x004fea0003900000 */
[----:B------:R-:W2:Y:S02]  /*81b0*/  @!P0 SYNCS.PHASECHK.TRANS64 P0, [R0+URZ], R3 ;  /* 0x00000003000085a7 */ /* 0x000ea400080010ff */
[----:B--2---:R-:W-:Y:S05]  /*81c0*/  @!P0 BRA `(.L_x_160) ;  /* 0xfffffffc00f08947 */ /* 0x004fea000383ffff */
[----:B------:R-:W-:Y:S05]  /*81d0*/  BRA `(.L_x_161) ;  /* 0xffffffa800c87947 */ /* 0x000fea000383ffff */
.L_x_50:
[----:B---3--:R-:W-:-:S07]  /*81e0*/  MOV R0, UR5 ;  /* 0x0000000500007c02 */ /* 0x008fce0008000f00 */
.L_x_162:
[----:B-1----:R1:W2:Y:S02]  /*81f0*/  SYNCS.PHASECHK.TRANS64.TRYWAIT P0, [R0+URZ], R3 ;  /* 0x00000003000075a7 */ /* 0x0022a400080011ff */
[----:B--2---:R-:W-:Y:S05]  /*8200*/  @!P0 NANOSLEEP.SYNCS 0x989680 ;  /* 0x009896800000895d */ /* 0x004fea0003900000 */
[----:B------:R-:W2:Y:S02]  /*8210*/  @!P0 SYNCS.PHASECHK.TRANS64 P0, [R0+URZ], R3 ;  /* 0x00000003000085a7 */ /* 0x000ea400080010ff */
[----:B--2---:R-:W-:Y:S05]  /*8220*/  @!P0 BRA `(.L_x_162) ;  /* 0xfffffffc00f08947 */ /* 0x004fea000383ffff */
[----:B------:R-:W-:Y:S05]  /*8230*/  BRA `(.L_x_163) ;  /* 0xffffffa800d47947 */ /* 0x000fea000383ffff */
.L_x_51:
[----:B---3--:R-:W-:-:S07]  /*8240*/  MOV R0, UR5 ;  /* 0x0000000500007c02 */ /* 0x008fce0008000f00 */
.L_x_164:
[----:B-1----:R1:W2:Y:S02]  /*8250*/  SYNCS.PHASECHK.TRANS64.TRYWAIT P0, [R0+URZ], R3 ;  /* 0x00000003000075a7 */ /* 0x0022a400080011ff */
[----:B--2---:R-:W-:Y:S05]  /*8260*/  @!P0 NANOSLEEP.SYNCS 0x989680 ;  /* 0x009896800000895d */ /* 0x004fea0003900000 */
[----:B------:R-:W2:Y:S02]  /*8270*/  @!P0 SYNCS.PHASECHK.TRANS64 P0, [R0+URZ], R3 ;  /* 0x00000003000085a7 */ /* 0x000ea400080010ff */
[----:B--2---:R-:W-:Y:S05]  /*8280*/  @!P0 BRA `(.L_x_164) ;  /* 0xfffffffc00f08947 */ /* 0x004fea000383ffff */
[----:B------:R-:W-:Y:S05]  /*8290*/  BRA `(.L_x_165) ;  /* 0xffffffa800e07947 */ /* 0x000fea000383ffff */
.L_x_52:
[----:B---3--:R-:W-:-:S07]  /*82a0*/  MOV R0, UR5 ;  /* 0x0000000500007c02 */ /* 0x008fce0008000f00 */
.L_x_166:
[----:B-1----:R1:W2:Y:S02]  /*82b0*/  SYNCS.PHASECHK.TRANS64.TRYWAIT P0, [R0+URZ], R3 ;  /* 0x00000003000075a7 */ /* 0x0022a400080011ff */
[----:B--2---:R-:W-:Y:S05]  /*82c0*/  @!P0 NANOSLEEP.SYNCS 0x989680 ;  /* 0x009896800000895d */ /* 0x004fea0003900000 */
[----:B------:R-:W2:Y:S02]  /*82d0*/  @!P0 SYNCS.PHASECHK.TRANS64 P0, [R0+URZ], R3 ;  /* 0x00000003000085a7 */ /* 0x000ea400080010ff */
[----:B--2---:R-:W-:Y:S05]  /*82e0*/  @!P0 BRA `(.L_x_166) ;  /* 0xfffffffc00f08947 */ /* 0x004fea000383ffff */
[----:B------:R-:W-:Y:S05]  /*82f0*/  BRA `(.L_x_167) ;  /* 0xffffffa800ec7947 */ /* 0x000fea000383ffff */
.L_x_53:
[----:B---3--:R-:W-:-:S07]  /*8300*/  MOV R0, UR5 ;  /* 0x0000000500007c02 */ /* 0x008fce0008000f00 */
.L_x_168:
[----:B-1----:R1:W2:Y:S02]  /*8310*/  SYNCS.PHASECHK.TRANS64.TRYWAIT P0, [R0+URZ], R3 ;  /* 0x00000003000075a7 */ /* 0x0022a400080011ff */
[----:B--2---:R-:W-:Y:S05]  /*8320*/  @!P0 NANOSLEEP.SYNCS 0x989680 ;  /* 0x009896800000895d */ /* 0x004fea0003900000 */
[----:B------:R-:W2:Y:S02]  /*8330*/  @!P0 SYNCS.PHASECHK.TRANS64 P0, [R0+URZ], R3 ;  /* 0x00000003000085a7 */ /* 0x000ea400080010ff */
[----:B--2---:R-:W-:Y:S05]  /*8340*/  @!P0 BRA `(.L_x_168) ;  /* 0xfffffffc00f08947 */ /* 0x004fea000383ffff */
[----:B------:R-:W-:Y:S05]  /*8350*/  BRA `(.L_x_169) ;  /* 0xffffffa800f87947 */ /* 0x000fea000383ffff */
.L_x_54:
[----:B---3--:R-:W-:-:S07]  /*8360*/  MOV R0, UR5 ;  /* 0x0000000500007c02 */ /* 0x008fce0008000f00 */
.L_x_170:
[----:B-1----:R1:W2:Y:S02]  /*8370*/  SYNCS.PHASECHK.TRANS64.TRYWAIT P0, [R0+URZ], R3 ;  /* 0x00000003000075a7 */ /* 0x0022a400080011ff */
[----:B--2---:R-:W-:Y:S05]  /*8380*/  @!P0 NANOSLEEP.SYNCS 0x989680 ;  /* 0x009896800000895d */ /* 0x004fea0003900000 */
[----:B------:R-:W2:Y:S02]  /*8390*/  @!P0 SYNCS.PHASECHK.TRANS64 P0, [R0+URZ], R3 ;  /* 0x00000003000085a7 */ /* 0x000ea400080010ff */
[----:B--2---:R-:W-:Y:S05]  /*83a0*/  @!P0 BRA `(.L_x_170) ;  /* 0xfffffffc00f08947 */ /* 0x004fea000383ffff */
[----:B------:R-:W-:Y:S05]  /*83b0*/  BRA `(.L_x_171) ;  /* 0xffffffac00047947 */ /* 0x000fea000383ffff */
.L_x_55:
[----:B---3--:R-:W-:-:S07]  /*83c0*/  MOV R0, UR5 ;  /* 0x0000000500007c02 */ /* 0x008fce0008000f00 */
.L_x_172:
[----:B-1----:R1:W2:Y:S02]  /*83d0*/  SYNCS.PHASECHK.TRANS64.TRYWAIT P0, [R0+URZ], R3 ;  /* 0x00000003000075a7 */ /* 0x0022a400080011ff */
[----:B--2---:R-:W-:Y:S05]  /*83e0*/  @!P0 NANOSLEEP.SYNCS 0x989680 ;  /* 0x009896800000895d */ /* 0x004fea0003900000 */
[----:B------:R-:W2:Y:S02]  /*83f0*/  @!P0 SYNCS.PHASECHK.TRANS64 P0, [R0+URZ], R3 ;  /* 0x00000003000085a7 */ /* 0x000ea400080010ff */
[----:B--2---:R-:W-:Y:S05]  /*8400*/  @!P0 BRA `(.L_x_172) ;  /* 0xfffffffc00f08947 */ /* 0x004fea000383ffff */
[----:B------:R-:W-:Y:S05]  /*8410*/  BRA `(.L_x_173) ;  /* 0xffffffac00107947 */ /* 0x000fea000383ffff */
.L_x_56:
[----:B---3--:R-:W-:-:S07]  /*8420*/  MOV R0, UR5 ;  /* 0x0000000500007c02 */ /* 0x008fce0008000f00 */
.L_x_174:
[----:B-1----:R1:W2:Y:S02]  /*8430*/  SYNCS.PHASECHK.TRANS64.TRYWAIT P0, [R0+URZ], R3 ;  /* 0x00000003000075a7 */ /* 0x0022a400080011ff */
[----:B--2---:R-:W-:Y:S05]  /*8440*/  @!P0 NANOSLEEP.SYNCS 0x989680 ;  /* 0x009896800000895d */ /* 0x004fea0003900000 */
[----:B------:R-:W2:Y:S02]  /*8450*/  @!P0 SYNCS.PHASECHK.TRANS64 P0, [R0+URZ], R3 ;  /* 0x00000003000085a7 */ /* 0x000ea400080010ff */
[----:B--2---:R-:W-:Y:S05]  /*8460*/  @!P0 BRA `(.L_x_174) ;  /* 0xfffffffc00f08947 */ /* 0x004fea000383ffff */
[----:B------:R-:W-:Y:S05]  /*8470*/  BRA `(.L_x_175) ;  /* 0xffffffac001c7947 */ /* 0x000fea000383ffff */
.L_x_57:
[----:B---3--:R-:W-:-:S07]  /*8480*/  MOV R0, UR5 ;  /* 0x0000000500007c02 */ /* 0x008fce0008000f00 */
.L_x_176:
[----:B-1----:R1:W2:Y:S02]  /*8490*/  SYNCS.PHASECHK.TRANS64.TRYWAIT P0, [R0+URZ], R3 ;  /* 0x00000003000075a7 */ /* 0x0022a400080011ff */
[----:B--2---:R-:W-:Y:S05]  /*84a0*/  @!P0 NANOSLEEP.SYNCS 0x989680 ;  /* 0x009896800000895d */ /* 0x004fea0003900000 */
[----:B------:R-:W2:Y:S02]  /*84b0*/  @!P0 SYNCS.PHASECHK.TRANS64 P0, [R0+URZ], R3 ;  /* 0x00000003000085a7 */ /* 0x000ea400080010ff */
[----:B--2---:R-:W-:Y:S05]  /*84c0*/  @!P0 BRA `(.L_x_176) ;  /* 0xfffffffc00f08947 */ /* 0x004fea000383ffff */
[----:B------:R-:W-:Y:S05]  /*84d0*/  BRA `(.L_x_177) ;  /* 0xffffffac00287947 */ /* 0x000fea000383ffff */
.L_x_58:
[----:B---3--:R-:W-:-:S07]  /*84e0*/  MOV R0, UR5 ;  /* 0x0000000500007c02 */ /* 0x008fce0008000f00 */
.L_x_178:
[----:B-1----:R1:W2:Y:S02]  /*84f0*/  SYNCS.PHASECHK.TRANS64.TRYWAIT P0, [R0+URZ], R3 ;  /* 0x00000003000075a7 */ /* 0x0022a400080011ff */
[----:B--2---:R-:W-:Y:S05]  /*8500*/  @!P0 NANOSLEEP.SYNCS 0x989680 ;  /* 0x009896800000895d */ /* 0x004fea0003900000 */
[----:B------:R-:W2:Y:S02]  /*8510*/  @!P0 SYNCS.PHASECHK.TRANS64 P0, [R0+URZ], R3 ;  /* 0x00000003000085a7 */ /* 0x000ea400080010ff */
[----:B--2---:R-:W-:Y:S05]  /*8520*/  @!P0 BRA `(.L_x_178) ;  /* 0xfffffffc00f08947 */ /* 0x004fea000383ffff */
[----:B------:R-:W-:Y:S05]  /*8530*/  BRA `(.L_x_179) ;  /* 0xffffffac00347947 */ /* 0x000fea000383ffff */
.L_x_59:
[----:B---3--:R-:W-:-:S07]  /*8540*/  MOV R0, UR5 ;  /* 0x0000000500007c02 */ /* 0x008fce0008000f00 */
.L_x_180:
[----:B-1----:R1:W2:Y:S02]  /*8550*/  SYNCS.PHASECHK.TRANS64.TRYWAIT P0, [R0+URZ], R3 ;  /* 0x00000003000075a7 */ /* 0x0022a400080011ff */
[----:B--2---:R-:W-:Y:S05]  /*8560*/  @!P0 NANOSLEEP.SYNCS 0x989680 ;  /* 0x009896800000895d */ /* 0x004fea0003900000 */
[----:B------:R-:W2:Y:S02]  /*8570*/  @!P0 SYNCS.PHASECHK.TRANS64 P0, [R0+URZ], R3 ;  /* 0x00000003000085a7 */ /* 0x000ea400080010ff */
[----:B--2---:R-:W-:Y:S05]  /*8580*/  @!P0 BRA `(.L_x_180) ;  /* 0xfffffffc00f08947 */ /* 0x004fea000383ffff */
[----:B------:R-:W-:Y:S05]  /*8590*/  BRA `(.L_x_181) ;  /* 0xffffffac00407947 */ /* 0x000fea000383ffff */
.L_x_60:
[----:B---3--:R-:W-:-:S07]  /*85a0*/  MOV R0, UR5 ;  /* 0x0000000500007c02 */ /* 0x008fce0008000f00 */
.L_x_182:
[----:B-1----:R1:W2:Y:S02]  /*85b0*/  SYNCS.PHASECHK.TRANS64.TRYWAIT P0, [R0+URZ], R3 ;  /* 0x00000003000075a7 */ /* 0x0022a400080011ff */
[----:B--2---:R-:W-:Y:S05]  /*85c0*/  @!P0 NANOSLEEP.SYNCS 0x989680 ;  /* 0x009896800000895d */ /* 0x004fea0003900000 */
[----:B------:R-:W2:Y:S02]  /*85d0*/  @!P0 SYNCS.PHASECHK.TRANS64 P0, [R0+URZ], R3 ;  /* 0x00000003000085a7 */ /* 0x000ea400080010ff */
[----:B--2---:R-:W-:Y:S05]  /*85e0*/  @!P0 BRA `(.L_x_182) ;  /* 0xfffffffc00f08947 */ /* 0x004fea000383ffff */
[----:B------:R-:W-:Y:S05]  /*85f0*/  BRA `(.L_x_183) ;  /* 0xffffffac004c7947 */ /* 0x000fea000383ffff */
.L_x_61:
[----:B---3--:R-:W-:-:S07]  /*8600*/  MOV R0, UR5 ;  /* 0x0000000500007c02 */ /* 0x008fce0008000f00 */
.L_x_184:
[----:B-1----:R1:W2:Y:S02]  /*8610*/  SYNCS.PHASECHK.TRANS64.TRYWAIT P0, [R0+URZ], R3 ;  /* 0x00000003000075a7 */ /* 0x0022a400080011ff */
[----:B--2---:R-:W-:Y:S05]  /*8620*/  @!P0 NANOSLEEP.SYNCS 0x989680 ;  /* 0x009896800000895d */ /* 0x004fea0003900000 */
[----:B------:R-:W2:Y:S02]  /*8630*/  @!P0 SYNCS.PHASECHK.TRANS64 P0, [R0+URZ], R3 ;  /* 0x00000003000085a7 */ /* 0x000ea400080010ff */
[----:B--2---:R-:W-:Y:S05]  /*8640*/  @!P0 BRA `(.L_x_184) ;  /* 0xfffffffc00f08947 */ /* 0x004fea000383ffff */
[----:B------:R-:W-:Y:S05]  /*8650*/  BRA `(.L_x_185) ;  /* 0xffffffac00587947 */ /* 0x000fea000383ffff */
.L_x_62:
[----:B---3--:R-:W-:-:S07]  /*8660*/  MOV R0, UR5 ;  /* 0x0000000500007c02 */ /* 0x008fce0008000f00 */
.L_x_186:
[----:B-1----:R1:W2:Y:S02]  /*8670*/  SYNCS.PHASECHK.TRANS64.TRYWAIT P0, [R0+URZ], R3 ;  /* 0x00000003000075a7 */ /* 0x0022a400080011ff */
[----:B--2---:R-:W-:Y:S05]  /*8680*/  @!P0 NANOSLEEP.SYNCS 0x989680 ;  /* 0x009896800000895d */ /* 0x004fea0003900000 */
[----:B------:R-:W2:Y:S02]  /*8690*/  @!P0 SYNCS.PHASECHK.TRANS64 P0, [R0+URZ], R3 ;  /* 0x00000003000085a7 */ /* 0x000ea400080010ff */
[----:B--2---:R-:W-:Y:S05]  /*86a0*/  @!P0 BRA `(.L_x_186) ;  /* 0xfffffffc00f08947 */ /* 0x004fea000383ffff */
[----:B------:R-:W-:Y:S05]  /*86b0*/  BRA `(.L_x_187) ;  /* 0xffffffac00647947 */ /* 0x000fea000383ffff */
.L_x_63:
[----:B---3--:R-:W-:-:S07]  /*86c0*/  MOV R0, UR5 ;  /* 0x0000000500007c02 */ /* 0x008fce0008000f00 */
.L_x_188:
[----:B-1----:R1:W2:Y:S02]  /*86d0*/  SYNCS.PHASECHK.TRANS64.TRYWAIT P0, [R0+URZ], R3 ;  /* 0x00000003000075a7 */ /* 0x0022a400080011ff */
[----:B--2---:R-:W-:Y:S05]  /*86e0*/  @!P0 NANOSLEEP.SYNCS 0x989680 ;  /* 0x009896800000895d */ /* 0x004fea0003900000 */
[----:B------:R-:W2:Y:S02]  /*86f0*/  @!P0 SYNCS.PHASECHK.TRANS64 P0, [R0+URZ], R3 ;  /* 0x00000003000085a7 */ /* 0x000ea400080010ff */
[----:B--2---:R-:W-:Y:S05]  /*8700*/  @!P0 BRA `(.L_x_188) ;  /* 0xfffffffc00f08947 */ /* 0x004fea000383ffff */
[----:B------:R-:W-:Y:S05]  /*8710*/  BRA `(.L_x_189) ;  /* 0xffffffac00707947 */ /* 0x000fea000383ffff */
.L_x_64:
[----:B---3--:R-:W-:-:S07]  /*8720*/  MOV R0, UR5 ;  /* 0x0000000500007c02 */ /* 0x008fce0008000f00 */
.L_x_190:
[----:B-1----:R1:W2:Y:S02]  /*8730*/  SYNCS.PHASECHK.TRANS64.TRYWAIT P0, [R0+URZ], R3 ;  /* 0x00000003000075a7 */ /* 0x0022a400080011ff */
[----:B--2---:R-:W-:Y:S05]  /*8740*/  @!P0 NANOSLEEP.SYNCS 0x989680 ;  /* 0x009896800000895d */ /* 0x004fea0003900000 */
[----:B------:R-:W2:Y:S02]  /*8750*/  @!P0 SYNCS.PHASECHK.TRANS64 P0, [R0+URZ], R3 ;  /* 0x00000003000085a7 */ /* 0x000ea400080010ff */
[----:B--2---:R-:W-:Y:S05]  /*8760*/  @!P0 BRA `(.L_x_190) ;  /* 0xfffffffc00f08947 */ /* 0x004fea000383ffff */
[----:B------:R-:W-:Y:S05]  /*8770*/  BRA `(.L_x_191) ;  /* 0xffffffac007c7947 */ /* 0x000fea000383ffff */
.L_x_65:
[----:B---3--:R-:W-:-:S07]  /*8780*/  MOV R0, UR5 ;  /* 0x0000000500007c02 */ /* 0x008fce0008000f00 */
.L_x_192:
[----:B-1----:R1:W2:Y:S02]  /*8790*/  SYNCS.PHASECHK.TRANS64.TRYWAIT P0, [R0+URZ], R3 ;  /* 0x00000003000075a7 */ /* 0x0022a400080011ff */
[----:B--2---:R-:W-:Y:S05]  /*87a0*/  @!P0 NANOSLEEP.SYNCS 0x989680 ;  /* 0x009896800000895d */ /* 0x004fea0003900000 */
[----:B------:R-:W2:Y:S02]  /*87b0*/  @!P0 SYNCS.PHASECHK.TRANS64 P0, [R0+URZ], R3 ;  /* 0x00000003000085a7 */ /* 0x000ea400080010ff */
[----:B--2---:R-:W-:Y:S05]  /*87c0*/  @!P0 BRA `(.L_x_192) ;  /* 0xfffffffc00f08947 */ /* 0x004fea000383ffff */
[----:B------:R-:W-:Y:S05]  /*87d0*/  BRA `(.L_x_193) ;  /* 0xffffffac00887947 */ /* 0x000fea000383ffff */
.L_x_66:
[----:B---3--:R-:W-:-:S07]  /*87e0*/  MOV R0, UR5 ;  /* 0x0000000500007c02 */ /* 0x008fce0008000f00 */
.L_x_194:
[----:B-1----:R1:W2:Y:S02]  /*87f0*/  SYNCS.PHASECHK.TRANS64.TRYWAIT P0, [R0+URZ], R3 ;  /* 0x00000003000075a7 */ /* 0x0022a400080011ff */
[----:B--2---:R-:W-:Y:S05]  /*8800*/  @!P0 NANOSLEEP.SYNCS 0x989680 ;  /* 0x009896800000895d */ /* 0x004fea0003900000 */
[----:B------:R-:W2:Y:S02]  /*8810*/  @!P0 SYNCS.PHASECHK.TRANS64 P0, [R0+URZ], R3 ;  /* 0x00000003000085a7 */ /* 0x000ea400080010ff */
[----:B--2---:R-:W-:Y:S05]  /*8820*/  @!P0 BRA `(.L_x_194) ;  /* 0xfffffffc00f08947 */ /* 0x004fea000383ffff */
[----:B------:R-:W-:Y:S05]  /*8830*/  BRA `(.L_x_195) ;  /* 0xffffffac00947947 */ /* 0x000fea000383ffff */
.L_x_67:
[----:B---3--:R-:W-:-:S07]  /*8840*/  MOV R0, UR5 ;  /* 0x0000000500007c02 */ /* 0x008fce0008000f00 */
.L_x_196:
[----:B-1----:R1:W2:Y:S02]  /*8850*/  SYNCS.PHASECHK.TRANS64.TRYWAIT P0, [R0+URZ], R3 ;  /* 0x00000003000075a7 */ /* 0x0022a400080011ff */
[----:B--2---:R-:W-:Y:S05]  /*8860*/  @!P0 NANOSLEEP.SYNCS 0x989680 ;  /* 0x009896800000895d */ /* 0x004fea0003900000 */
[----:B------:R-:W2:Y:S02]  /*8870*/  @!P0 SYNCS.PHASECHK.TRANS64 P0, [R0+URZ], R3 ;  /* 0x00000003000085a7 */ /* 0x000ea400080010ff */
[----:B--2---:R-:W-:Y:S05]  /*8880*/  @!P0 BRA `(.L_x_196) ;  /* 0xfffffffc00f08947 */ /* 0x004fea000383ffff */
[----:B------:R-:W-:Y:S05]  /*8890*/  BRA `(.L_x_197) ;  /* 0xffffffac00a07947 */ /* 0x000fea000383ffff */
.L_x_68:
[----:B---3--:R-:W-:-:S07]  /*88a0*/  MOV R0, UR5 ;  /* 0x0000000500007c02 */ /* 0x008fce0008000f00 */
.L_x_198:
[----:B-1----:R1:W2:Y:S02]  /*88b0*/  SYNCS.PHASECHK.TRANS64.TRYWAIT P0, [R0+URZ], R3 ;  /* 0x00000003000075a7 */ /* 0x0022a400080011ff */
[----:B--2---:R-:W-:Y:S05]  /*88c0*/  @!P0 NANOSLEEP.SYNCS 0x989680 ;  /* 0x009896800000895d */ /* 0x004fea0003900000 */
[----:B------:R-:W2:Y:S02]  /*88d0*/  @!P0 SYNCS.PHASECHK.TRANS64 P0, [R0+URZ], R3 ;  /* 0x00000003000085a7 */ /* 0x000ea400080010ff */
[----:B--2---:R-:W-:Y:S05]  /*88e0*/  @!P0 BRA `(.L_x_198) ;  /* 0xfffffffc00f08947 */ /* 0x004fea000383ffff */
[----:B------:R-:W-:Y:S05]  /*88f0*/  BRA `(.L_x_199) ;  /* 0xffffffac00ac7947 */ /* 0x000fea000383ffff */
.L_x_69:
[----:B---3--:R-:W-:-:S07]  /*8900*/  MOV R0, UR5 ;  /* 0x0000000500007c02 */ /* 0x008fce0008000f00 */
.L_x_200:
[----:B-1----:R1:W2:Y:S02]  /*8910*/  SYNCS.PHASECHK.TRANS64.TRYWAIT P0, [R0+URZ], R3 ;  /* 0x00000003000075a7 */ /* 0x0022a400080011ff */
[----:B--2---:R-:W-:Y:S05]  /*8920*/  @!P0 NANOSLEEP.SYNCS 0x989680 ;  /* 0x009896800000895d */ /* 0x004fea0003900000 */
[----:B------:R-:W2:Y:S02]  /*8930*/  @!P0 SYNCS.PHASECHK.TRANS64 P0, [R0+URZ], R3 ;  /* 0x00000003000085a7 */ /* 0x000ea400080010ff */
[----:B--2---:R-:W-:Y:S05]  /*8940*/  @!P0 BRA `(.L_x_200) ;  /* 0xfffffffc00f08947 */ /* 0x004fea000383ffff */
[----:B------:R-:W-:Y:S05]  /*8950*/  BRA `(.L_x_201) ;  /* 0xffffffac00b87947 */ /* 0x000fea000383ffff */
.L_x_70:
[----:B---3--:R-:W-:-:S07]  /*8960*/  MOV R0, UR5 ;  /* 0x0000000500007c02 */ /* 0x008fce0008000f00 */
.L_x_202:
[----:B-1----:R1:W2:Y:S02]  /*8970*/  SYNCS.PHASECHK.TRANS64.TRYWAIT P0, [R0+URZ], R3 ;  /* 0x00000003000075a7 */ /* 0x0022a400080011ff */
[----:B--2---:R-:W-:Y:S05]  /*8980*/  @!P0 NANOSLEEP.SYNCS 0x989680 ;  /* 0x009896800000895d */ /* 0x004fea0003900000 */
[----:B------:R-:W2:Y:S02]  /*8990*/  @!P0 SYNCS.PHASECHK.TRANS64 P0, [R0+URZ], R3 ;  /* 0x00000003000085a7 */ /* 0x000ea400080010ff */
[----:B--2---:R-:W-:Y:S05]  /*89a0*/  @!P0 BRA `(.L_x_202) ;  /* 0xfffffffc00f08947 */ /* 0x004fea000383ffff */
[----:B------:R-:W-:Y:S05]  /*89b0*/  BRA `(.L_x_203) ;  /* 0xffffffac00c47947 */ /* 0x000fea000383ffff */
.L_x_71:
[----:B---3--:R-:W-:-:S07]  /*89c0*/  MOV R0, UR5 ;  /* 0x0000000500007c02 */ /* 0x008fce0008000f00 */
.L_x_204:
[----:B-1----:R1:W2:Y:S02]  /*89d0*/  SYNCS.PHASECHK.TRANS64.TRYWAIT P0, [R0+URZ], R3 ;  /* 0x00000003000075a7 */ /* 0x0022a400080011ff */
[----:B--2---:R-:W-:Y:S05]  /*89e0*/  @!P0 NANOSLEEP.SYNCS 0x989680 ;  /* 0x009896800000895d */ /* 0x004fea0003900000 */
[----:B------:R-:W2:Y:S02]  /*89f0*/  @!P0 SYNCS.PHASECHK.TRANS64 P0, [R0+URZ], R3 ;  /* 0x00000003000085a7 */ /* 0x000ea400080010ff */
[----:B--2---:R-:W-:Y:S05]  /*8a00*/  @!P0 BRA `(.L_x_204) ;  /* 0xfffffffc00f08947 */ /* 0x004fea000383ffff */
[----:B------:R-:W-:Y:S05]  /*8a10*/  BRA `(.L_x_205) ;  /* 0xffffffac00d07947 */ /* 0x000fea000383ffff */
.L_x_72:
[----:B---3--:R-:W-:-:S07]  /*8a20*/  MOV R0, UR5 ;  /* 0x0000000500007c02 */ /* 0x008fce0008000f00 */
.L_x_206:
[----:B-1----:R1:W2:Y:S02]  /*8a30*/  SYNCS.PHASECHK.TRANS64.TRYWAIT P0, [R0+URZ], R3 ;  /* 0x00000003000075a7 */ /* 0x0022a400080011ff */
[----:B--2---:R-:W-:Y:S05]  /*8a40*/  @!P0 NANOSLEEP.SYNCS 0x989680 ;  /* 0x009896800000895d */ /* 0x004fea0003900000 */
[----:B------:R-:W2:Y:S02]  /*8a50*/  @!P0 SYNCS.PHASECHK.TRANS64 P0, [R0+URZ], R3 ;  /* 0x00000003000085a7 */ /* 0x000ea400080010ff */
[----:B--2---:R-:W-:Y:S05]  /*8a60*/  @!P0 BRA `(.L_x_206) ;  /* 0xfffffffc00f08947 */ /* 0x004fea000383ffff */
[----:B------:R-:W-:Y:S05]  /*8a70*/  BRA `(.L_x_207) ;  /* 0xffffffac00dc7947 */ /* 0x000fea000383ffff */
.L_x_73:
[----:B---3--:R-:W-:-:S07]  /*8a80*/  MOV R0, UR5 ;  /* 0x0000000500007c02 */ /* 0x008fce0008000f00 */
.L_x_208:
[----:B-1----:R1:W2:Y:S02]  /*8a90*/  SYNCS.PHASECHK.TRANS64.TRYWAIT P0, [R0+URZ], R3 ;  /* 0x00000003000075a7 */ /* 0x0022a400080011ff */
[----:B--2---:R-:W-:Y:S05]  /*8aa0*/  @!P0 NANOSLEEP.SYNCS 0x989680 ;  /* 0x009896800000895d */ /* 0x004fea0003900000 */
[----:B------:R-:W2:Y:S02]  /*8ab0*/  @!P0 SYNCS.PHASECHK.TRANS64 P0, [R0+URZ], R3 ;  /* 0x00000003000085a7 */ /* 0x000ea400080010ff */
[----:B--2---:R-:W-:Y:S05]  /*8ac0*/  @!P0 BRA `(.L_x_208) ;  /* 0xfffffffc00f08947 */ /* 0x004fea000383ffff */
[----:B------:R-:W-:Y:S05]  /*8ad0*/  BRA `(.L_x_209) ;  /* 0xffffffac00e87947 */ /* 0x000fea000383ffff */
.L_x_74:
[----:B---3--:R-:W-:-:S07]  /*8ae0*/  MOV R0, UR5 ;  /* 0x0000000500007c02 */ /* 0x008fce0008000f00 */
.L_x_210:
[----:B-1----:R1:W2:Y:S02]  /*8af0*/  SYNCS.PHASECHK.TRANS64.TRYWAIT P0, [R0+URZ], R3 ;  /* 0x00000003000075a7 */ /* 0x0022a400080011ff */
[----:B--2---:R-:W-:Y:S05]  /*8b00*/  @!P0 NANOSLEEP.SYNCS 0x989680 ;  /* 0x009896800000895d */ /* 0x004fea0003900000 */
[----:B------:R-:W2:Y:S02]  /*8b10*/  @!P0 SYNCS.PHASECHK.TRANS64 P0, [R0+URZ], R3 ;  /* 0x00000003000085a7 */ /* 0x000ea400080010ff */
[----:B--2---:R-:W-:Y:S05]  /*8b20*/  @!P0 BRA `(.L_x_210) ;  /* 0xfffffffc00f08947 */ /* 0x004fea000383ffff */
[----:B------:R-:W-:Y:S05]  /*8b30*/  BRA `(.L_x_211) ;  /* 0xffffffac00f47947 */ /* 0x000fea000383ffff */
.L_x_75:
[----:B---3--:R-:W-:-:S07]  /*8b40*/  MOV R0, UR5 ;  /* 0x0000000500007c02 */ /* 0x008fce0008000f00 */
.L_x_212:
[----:B-1----:R1:W2:Y:S02]  /*8b50*/  SYNCS.PHASECHK.TRANS64.TRYWAIT P0, [R0+URZ], R3 ;  /* 0x00000003000075a7 */ /* 0x0022a400080011ff */
[----:B--2---:R-:W-:Y:S05]  /*8b60*/  @!P0 NANOSLEEP.SYNCS 0x989680 ;  /* 0x009896800000895d */ /* 0x004fea0003900000 */
[----:B------:R-:W2:Y:S02]  /*8b70*/  @!P0 SYNCS.PHASECHK.TRANS64 P0, [R0+URZ], R3 ;  /* 0x00000003000085a7 */ /* 0x000ea400080010ff */
[----:B--2---:R-:W-:Y:S05]  /*8b80*/  @!P0 BRA `(.L_x_212) ;  /* 0xfffffffc00f08947 */ /* 0x004fea000383ffff */
[----:B------:R-:W-:Y:S05]  /*8b90*/  BRA `(.L_x_213) ;  /* 0xffffffb000007947 */ /* 0x000fea000383ffff */
.L_x_76:
[----:B---3--:R-:W-:-:S07]  /*8ba0*/  MOV R0, UR5 ;  /* 0x0000000500007c02 */ /* 0x008fce0008000f00 */
.L_x_214:
[----:B-1----:R1:W2:Y:S02]  /*8bb0*/  SYNCS.PHASECHK.TRANS64.TRYWAIT P0, [R0+URZ], R3 ;  /* 0x00000003000075a7 */ /* 0x0022a400080011ff */
[----:B--2---:R-:W-:Y:S05]  /*8bc0*/  @!P0 NANOSLEEP.SYNCS 0x989680 ;  /* 0x009896800000895d */ /* 0x004fea0003900000 */
[----:B------:R-:W2:Y:S02]  /*8bd0*/  @!P0 SYNCS.PHASECHK.TRANS64 P0, [R0+URZ], R3 ;  /* 0x00000003000085a7 */ /* 0x000ea400080010ff */
[----:B--2---:R-:W-:Y:S05]  /*8be0*/  @!P0 BRA `(.L_x_214) ;  /* 0xfffffffc00f08947 */ /* 0x004fea000383ffff */
[----:B------:R-:W-:Y:S05]  /*8bf0*/  BRA `(.L_x_215) ;  /* 0xffffffb0000c7947 */ /* 0x000fea000383ffff */
.L_x_77:
[----:B---3--:R-:W-:-:S07]  /*8c00*/  MOV R0, UR5 ;  /* 0x0000000500007c02 */ /* 0x008fce0008000f00 */
.L_x_216:
[----:B-1----:R1:W2:Y:S02]  /*8c10*/  SYNCS.PHASECHK.TRANS64.TRYWAIT P0, [R0+URZ], R3 ;  /* 0x00000003000075a7 */ /* 0x0022a400080011ff */
[----:B--2---:R-:W-:Y:S05]  /*8c20*/  @!P0 NANOSLEEP.SYNCS 0x989680 ;  /* 0x009896800000895d */ /* 0x004fea0003900000 */
[----:B------:R-:W2:Y:S02]  /*8c30*/  @!P0 SYNCS.PHASECHK.TRANS64 P0, [R0+URZ], R3 ;  /* 0x00000003000085a7 */ /* 0x000ea400080010ff */
[----:B--2---:R-:W-:Y:S05]  /*8c40*/  @!P0 BRA `(.L_x_216) ;  /* 0xfffffffc00f08947 */ /* 0x004fea000383ffff */
[----:B------:R-:W-:Y:S05]  /*8c50*/  BRA `(.L_x_217) ;  /* 0xffffffb000187947 */ /* 0x000fea000383ffff */
.L_x_78:
[----:B---3--:R-:W-:-:S07]  /*8c60*/  MOV R0, UR5 ;  /* 0x0000000500007c02 */ /* 0x008fce0008000f00 */
.L_x_218:
[----:B-1----:R1:W2:Y:S02]  /*8c70*/  SYNCS.PHASECHK.TRANS64.TRYWAIT P0, [R0+URZ], R3 ;  /* 0x00000003000075a7 */ /* 0x0022a400080011ff */
[----:B--2---:R-:W-:Y:S05]  /*8c80*/  @!P0 NANOSLEEP.SYNCS 0x989680 ;  /* 0x009896800000895d */ /* 0x004fea0003900000 */
[----:B------:R-:W2:Y:S02]  /*8c90*/  @!P0 SYNCS.PHASECHK.TRANS64 P0, [R0+URZ], R3 ;  /* 0x00000003000085a7 */ /* 0x000ea400080010ff */
[----:B--2---:R-:W-:Y:S05]  /*8ca0*/  @!P0 BRA `(.L_x_218) ;  /* 0xfffffffc00f08947 */ /* 0x004fea000383ffff */
[----:B------:R-:W-:Y:S05]  /*8cb0*/  BRA `(.L_x_219) ;  /* 0xffffffb000247947 */ /* 0x000fea000383ffff */
.L_x_81:
[----:B-1----:R1:W2:Y:S02]  /*8cc0*/  SYNCS.PHASECHK.TRANS64.TRYWAIT P0, [R0+URZ+0x2c0], R5 ;  /* 0x0002c005000075a7 */ /* 0x0022a400080011ff */
[----:B--2---:R-:W-:Y:S05]  /*8cd0*/  @!P0 NANOSLEEP.SYNCS 0x989680 ;  /* 0x009896800000895d */ /* 0x004fea0003900000 */
[----:B------:R-:W2:Y:S02]  /*8ce0*/  @!P0 SYNCS.PHASECHK.TRANS64 P0, [R0+URZ+0x2c0], R5 ;  /* 0x0002c005000085a7 */ /* 0x000ea400080010ff */
[----:B--2---:R-:W-:Y:S05]  /*8cf0*/  @!P0 BRA `(.L_x_81) ;  /* 0xfffffffc00f08947 */ /* 0x004fea000383ffff */
[----:B------:R-:W-:Y:S05]  /*8d00*/  BRA `(.L_x_220) ;  /* 0xffffffb000847947 */ /* 0x000fea000383ffff */
.L_x_82:
[----:B------:R-:W-:-:S07]  /*8d10*/  MOV R0, UR5 ;  /* 0x0000000500007c02 */ /* 0x000fce0008000f00 */
.L_x_221:
[----:B-1----:R1:W2:Y:S02]  /*8d20*/  SYNCS.PHASECHK.TRANS64.TRYWAIT P0, [R0+URZ+0x270], R7 ;  /* 0x00027007000075a7 */ /* 0x0022a400080011ff */
[----:B--2---:R-:W-:Y:S05]  /*8d30*/  @!P0 NANOSLEEP.SYNCS 0x989680 ;  /* 0x009896800000895d */ /* 0x004fea0003900000 */
[----:B------:R-:W2:Y:S02]  /*8d40*/  @!P0 SYNCS.PHASECHK.TRANS64 P0, [R0+URZ+0x270], R7 ;  /* 0x00027007000085a7 */ /* 0x000ea400080010ff */
[----:B--2---:R-:W-:Y:S05]  /*8d50*/  @!P0 BRA `(.L_x_221) ;  /* 0xfffffffc00f08947 */ /* 0x004fea000383ffff */
[----:B------:R-:W-:Y:S05]  /*8d60*/  BRA `(.L_x_222) ;  /* 0xffffffb000947947 */ /* 0x000fea000383ffff */
.L_x_83:
[----:B-1----:R1:W2:Y:S02]  /*8d70*/  SYNCS.PHASECHK.TRANS64.TRYWAIT P1, [R0+URZ+0x260], R5 ;  /* 0x00026005000075a7 */ /* 0x0022a400080211ff */
[----:B--2---:R-:W-:Y:S05]  /*8d80*/  @!P1 NANOSLEEP.SYNCS 0x989680 ;  /* 0x009896800000995d */ /* 0x004fea0003900000 */
[----:B------:R-:W2:Y:S02]  /*8d90*/  @!P1 SYNCS.PHASECHK.TRANS64 P1, [R0+URZ+0x260], R5 ;  /* 0x00026005000095a7 */ /* 0x000ea400080210ff */
[----:B--2---:R-:W-:Y:S05]  /*8da0*/  @!P1 BRA `(.L_x_83) ;  /* 0xfffffffc00f09947 */ /* 0x004fea000383ffff */
[----:B------:R-:W-:Y:S05]  /*8db0*/  BRA `(.L_x_223) ;  /* 0xffffffb000c47947 */ /* 0x000fea000383ffff */
.L_x_86:
[----:B------:R-:W-:-:S07]  /*8dc0*/  MOV R0, UR5 ;  /* 0x0000000500007c02 */ /* 0x000fce0008000f00 */
.L_x_224:
[----:B-1----:R1:W2:Y:S02]  /*8dd0*/  SYNCS.PHASECHK.TRANS64.TRYWAIT P0, [R0+URZ+0x270], R3 ;  /* 0x00027003000075a7 */ /* 0x0022a400080011ff */
[----:B--2---:R-:W-:Y:S05]  /*8de0*/  @!P0 NANOSLEEP.SYNCS 0x989680 ;  /* 0x009896800000895d */ /* 0x004fea0003900000 */
[----:B------:R-:W2:Y:S02]  /*8df0*/  @!P0 SYNCS.PHASECHK.TRANS64 P0, [R0+URZ+0x270], R3 ;  /* 0x00027003000085a7 */ /* 0x000ea400080010ff */
[----:B--2---:R-:W-:Y:S05]  /*8e00*/  @!P0 BRA `(.L_x_224) ;  /* 0xfffffffc00f08947 */ /* 0x004fea000383ffff */
[----:B------:R-:W-:Y:S05]  /*8e10*/  BRA `(.L_x_85) ;  /* 0xffffffb400187947 */ /* 0x000fea000383ffff */
.L_x_95:
[----:B-1----:R-:W-:-:S04]  /*8e20*/  MOV R4, UR6 ;  /* 0x0000000600047c02 */ /* 0x002fc80008000f00 */
[----:B------:R1:W2:Y:S03]  /*8e30*/  SYNCS.PHASECHK.TRANS64.TRYWAIT P0, [R4+URZ+0x8], R5 ;  /* 0x00000805040075a7 */ /* 0x0002a600080011ff */
[----:B--2---:R-:W-:Y:S05]  /*8e40*/  @!P0 NANOSLEEP.SYNCS 0x989680 ;  /* 0x009896800000895d */ /* 0x004fea0003900000 */
[----:B------:R-:W2:Y:S02]  /*8e50*/  @!P0 SYNCS.PHASECHK.TRANS64 P0, [R4+URZ+0x8], R5 ;  /* 0x00000805040085a7 */ /* 0x000ea400080010ff */
[----:B--2---:R-:W-:Y:S05]  /*8e60*/  @!P0 BRA `(.L_x_95) ;  /* 0xfffffffc00ec8947 */ /* 0x004fea000383ffff */
[----:B------:R-:W-:Y:S05]  /*8e70*/  BRA `(.L_x_94) ;  /* 0xffffffb400cc7947 */ /* 0x000fea000383ffff */
.L_x_97:
[----:B------:R-:W-:Y:S01]  /*8e80*/  BSSY B0, `(.L_x_225) ;  /* 0x0000006000007945 */ /* 0x000fe20003800000 */
[----:B------:R-:W-:-:S07]  /*8e90*/  MOV R15, 0xffffffff ;  /* 0xffffffff000f7802 */ /* 0x000fce0000000f00 */
[----:B-1---5:R-:W-:Y:S05]  /*8ea0*/  WARPSYNC.COLLECTIVE R15, `(.L_x_226) ;  /* 0x000000000f0c7348 */ /* 0x022fea0003c00000 */
[----:B------:R-:W-:Y:S02]  /*8eb0*/  ELECT P6, UR79, PT ;  /* 0x00000000004f782f */ /* 0x000fe400038c0000 */
[----:B------:R-:W-:Y:S01]  /*8ec0*/  MOV R14, UR79 ;  /* 0x0000004f000e7c02 */ /* 0x000fe20008000f00 */
[----:B-1---5:R-:W-:Y:S10]  /*8ed0*/  ENDCOLLECTIVE ;  /* 0x000000000000791b */ /* 0x022ff40003800000 */
.L_x_226:
[----:B------:R-:W-:Y:S05]  /*8ee0*/  BSYNC B0 ;  /* 0x0000000000007941 */ /* 0x000fea0003800000 */
.L_x_225:
[----:B------:R-:W-:Y:S05]  /*8ef0*/  BRA `(.L_x_227) ;  /* 0xffffffb400fc7947 */ /* 0x000fea000383ffff */
.L_x_99:
[----:B-1----:R-:W-:-:S04]  /*8f00*/  MOV R2, UR6 ;  /* 0x0000000600027c02 */ /* 0x002fc80008000f00 */
[----:B------:R1:W2:Y:S03]  /*8f10*/  SYNCS.PHASECHK.TRANS64.TRYWAIT P0, [R2+URZ+0x8], R3 ;  /* 0x00000803020075a7 */ /* 0x0002a600080011ff */
[----:B--2---:R-:W-:Y:S05]  /*8f20*/  @!P0 NANOSLEEP.SYNCS 0x989680 ;  /* 0x009896800000895d */ /* 0x004fea0003900000 */
[----:B------:R-:W2:Y:S02]  /*8f30*/  @!P0 SYNCS.PHASECHK.TRANS64 P0, [R2+URZ+0x8], R3 ;  /* 0x00000803020085a7 */ /* 0x000ea400080010ff */
[----:B--2---:R-:W-:Y:S05]  /*8f40*/  @!P0 BRA `(.L_x_99) ;  /* 0xfffffffc00ec8947 */ /* 0x004fea000383ffff */
[----:B------:R-:W-:Y:S05]  /*8f50*/  BRA `(.L_x_98) ;  /* 0xffffffb800007947 */ /* 0x000fea000383ffff */
.L_x_100:
[----:B-1----:R1:W2:Y:S02]  /*8f60*/  SYNCS.PHASECHK.TRANS64.TRYWAIT P0, [R0+URZ+0x260], R5 ;  /* 0x00026005000075a7 */ /* 0x0022a400080011ff */
[----:B--2---:R-:W-:Y:S05]  /*8f70*/  @!P0 NANOSLEEP.SYNCS 0x989680 ;  /* 0x009896800000895d */ /* 0x004fea0003900000 */
[----:B------:R-:W2:Y:S02]  /*8f80*/  @!P0 SYNCS.PHASECHK.TRANS64 P0, [R0+URZ+0x260], R5 ;  /* 0x00026005000085a7 */ /* 0x000ea400080010ff */
[----:B--2---:R-:W-:Y:S05]  /*8f90*/  @!P0 BRA `(.L_x_100) ;  /* 0xfffffffc00f08947 */ /* 0x004fea000383ffff */
[----:B------:R-:W-:Y:S05]  /*8fa0*/  BRA `(.L_x_228) ;  /* 0xffffffb800dc7947 */ /* 0x000fea000383ffff */
.L_x_102:
[----:B------:R-:W-:-:S07]  /*8fb0*/  MOV R0, UR10 ;  /* 0x0000000a00007c02 */ /* 0x000fce0008000f00 */
.L_x_229:
[----:B-1----:R1:W2:Y:S02]  /*8fc0*/  SYNCS.PHASECHK.TRANS64.TRYWAIT P0, [R0+URZ+0x2a0], R5 ;  /* 0x0002a005000075a7 */ /* 0x0022a400080011ff */
[----:B--2---:R-:W-:Y:S05]  /*8fd0*/  @!P0 NANOSLEEP.SYNCS 0x989680 ;  /* 0x009896800000895d */ /* 0x004fea0003900000 */
[----:B------:R-:W2:Y:S02]  /*8fe0*/  @!P0 SYNCS.PHASECHK.TRANS64 P0, [R0+URZ+0x2a0], R5 ;  /* 0x0002a005000085a7 */ /* 0x000ea400080010ff */
[----:B--2---:R-:W-:Y:S05]  /*8ff0*/  @!P0 BRA `(.L_x_229) ;  /* 0xfffffffc00f08947 */ /* 0x004fea000383ffff */
[----:B------:R-:W-:Y:S05]  /*9000*/  BRA `(.L_x_230) ;  /* 0xffffffbc00287947 */ /* 0x000fea000383ffff */
.L_x_105:
[----:B------:R-:W-:Y:S07]  /*9010*/  MOV R0, UR9 ;  /* 0x0000000900007c02 */ /* 0x000fee0008000f00 */
.L_x_231:
[----:B-1----:R1:W2:Y:S02]  /*9020*/  SYNCS.PHASECHK.TRANS64.TRYWAIT P0, [R0+URZ], R5 ;  /* 0x00000005000075a7 */ /* 0x0022a400080011ff */
[----:B--2---:R-:W-:Y:S05]  /*9030*/  @!P0 NANOSLEEP.SYNCS 0x989680 ;  /* 0x009896800000895d */ /* 0x004fea0003900000 */
[----:B------:R-:W2:Y:S02]  /*9040*/  @!P0 SYNCS.PHASECHK.TRANS64 P0, [R0+URZ], R5 ;  /* 0x00000005000085a7 */ /* 0x000ea400080010ff */
[----:B--2---:R-:W-:Y:S05]  /*9050*/  @!P0 BRA `(.L_x_231) ;  /* 0xfffffffc00f08947 */ /* 0x004fea000383ffff */
[----:B------:R-:W-:Y:S05]  /*9060*/  BRA `(.L_x_104) ;  /* 0xffffffbc003c7947 */ /* 0x000fea000383ffff */
.L_x_109:
[----:B-1----:R-:W-:-:S07]  /*9070*/  MOV R0, UR7 ;  /* 0x0000000700007c02 */ /* 0x002fce0008000f00 */
.L_x_232:
[----:B-1----:R1:W2:Y:S02]  /*9080*/  SYNCS.PHASECHK.TRANS64.TRYWAIT P0, [R0+URZ], R3 ;  /* 0x00000003000075a7 */ /* 0x0022a400080011ff */
[----:B--2---:R-:W-:Y:S05]  /*9090*/  @!P0 NANOSLEEP.SYNCS 0x989680 ;  /* 0x009896800000895d */ /* 0x004fea0003900000 */
[----:B------:R-:W2:Y:S02]  /*90a0*/  @!P0 SYNCS.PHASECHK.TRANS64 P0, [R0+URZ], R3 ;  /* 0x00000003000085a7 */ /* 0x000ea400080010ff */
[----:B--2---:R-:W-:Y:S05]  /*90b0*/  @!P0 BRA `(.L_x_232) ;  /* 0xfffffffc00f08947 */ /* 0x004fea000383ffff */
[----:B------:R-:W-:Y:S05]  /*90c0*/  BRA `(.L_x_233) ;  /* 0xffffffc000087947 */ /* 0x000fea000383ffff */
.L_x_110:
[----:B------:R-:W-:-:S07]  /*90d0*/  MOV R0, UR7 ;  /* 0x0000000700007c02 */ /* 0x000fce0008000f00 */
.L_x_234:
[----:B-1----:R1:W2:Y:S02]  /*90e0*/  SYNCS.PHASECHK.TRANS64.TRYWAIT P0, [R0+URZ], R3 ;  /* 0x00000003000075a7 */ /* 0x0022a400080011ff */
[----:B--2---:R-:W-:Y:S05]  /*90f0*/  @!P0 NANOSLEEP.SYNCS 0x989680 ;  /* 0x009896800000895d */ /* 0x004fea0003900000 */
[----:B------:R-:W2:Y:S02]  /*9100*/  @!P0 SYNCS.PHASECHK.TRANS64 P0, [R0+URZ], R3 ;  /* 0x00000003000085a7 */ /* 0x000ea400080010ff */
[----:B--2---:R-:W-:Y:S05]  /*9110*/  @!P0 BRA `(.L_x_234) ;  /* 0xfffffffc00f08947 */ /* 0x004fea000383ffff */
[----:B------:R-:W-:Y:S05]  /*9120*/  BRA `(.L_x_235) ;  /* 0xffffffc000147947 */ /* 0x000fea000383ffff */
.L_x_111:
[----:B------:R-:W-:-:S07]  /*9130*/  MOV R0, UR7 ;  /* 0x0000000700007c02 */ /* 0x000fce0008000f00 */
.L_x_236:
[----:B-1----:R1:W2:Y:S02]  /*9140*/  SYNCS.PHASECHK.TRANS64.TRYWAIT P0, [R0+URZ], R3 ;  /* 0x00000003000075a7 */ /* 0x0022a400080011ff */
[----:B--2---:R-:W-:Y:S05]  /*9150*/  @!P0 NANOSLEEP.SYNCS 0x989680 ;  /* 0x009896800000895d */ /* 0x004fea0003900000 */
[----:B------:R-:W2:Y:S02]  /*9160*/  @!P0 SYNCS.PHASECHK.TRANS64 P0, [R0+URZ], R3 ;  /* 0x00000003000085a7 */ /* 0x000ea400080010ff */
[----:B--2---:R-:W-:Y:S05]  /*9170*/  @!P0 BRA `(.L_x_236) ;  /* 0xfffffffc00f08947 */ /* 0x004fea000383ffff */
[----:B------:R-:W-:Y:S05]  /*9180*/  BRA `(.L_x_237) ;  /* 0xffffffc000207947 */ /* 0x000fea000383ffff */
.L_x_114:
[----:B------:R-:W-:-:S07]  /*9190*/  MOV R0, UR8 ;  /* 0x0000000800007c02 */ /* 0x000fce0008000f00 */
.L_x_238:
[----:B-1----:R1:W2:Y:S02]  /*91a0*/  SYNCS.PHASECHK.TRANS64.TRYWAIT P1, [R0+URZ+0x2e0], R3 ;  /* 0x0002e003000075a7 */ /* 0x0022a400080211ff */
[----:B--2---:R-:W-:Y:S05]  /*91b0*/  @!P1 NANOSLEEP.SYNCS 0x989680 ;  /* 0x009896800000995d */ /* 0x004fea0003900000 */
[----:B------:R-:W2:Y:S02]  /*91c0*/  @!P1 SYNCS.PHASECHK.TRANS64 P1, [R0+URZ+0x2e0], R3 ;  /* 0x0002e003000095a7 */ /* 0x000ea400080210ff */
[----:B--2---:R-:W-:Y:S05]  /*91d0*/  @!P1 BRA `(.L_x_238) ;  /* 0xfffffffc00f09947 */ /* 0x004fea000383ffff */
[----:B------:R-:W-:Y:S05]  /*91e0*/  BRA `(.L_x_239) ;  /* 0xffffffc0006c7947 */ /* 0x000fea000383ffff */
.L_x_119:
[----:B--2---:R2:W4:Y:S02]  /*91f0*/  SYNCS.PHASECHK.TRANS64.TRYWAIT P0, [R0+URZ+0x260], R3 ;  /* 0x00026003000075a7 */ /* 0x00452400080011ff */
[----:B----4-:R-:W-:Y:S05]  /*9200*/  @!P0 NANOSLEEP.SYNCS 0x989680 ;  /* 0x009896800000895d */ /* 0x010fea0003900000 */
[----:B------:R-:W4:Y:S02]  /*9210*/  @!P0 SYNCS.PHASECHK.TRANS64 P0, [R0+URZ+0x260], R3 ;  /* 0x00026003000085a7 */ /* 0x000f2400080010ff */
[----:B----4-:R-:W-:Y:S05]  /*9220*/  @!P0 BRA `(.L_x_119) ;  /* 0xfffffffc00f08947 */ /* 0x010fea000383ffff */
[----:B------:R-:W-:Y:S05]  /*9230*/  BRA `(.L_x_240) ;  /* 0xffffffc400707947 */ /* 0x000fea000383ffff */
.L_x_122:
[----:B------:R-:W-:Y:S07]  /*9240*/  MOV R0, UR6 ;  /* 0x0000000600007c02 */ /* 0x000fee0008000f00 */
.L_x_241:
[----:B--2---:R2:W4:Y:S02]  /*9250*/  SYNCS.PHASECHK.TRANS64.TRYWAIT P0, [R0+URZ+0x258], R3 ;  /* 0x00025803000075a7 */ /* 0x00452400080011ff */
[----:B----4-:R-:W-:Y:S05]  /*9260*/  @!P0 NANOSLEEP.SYNCS 0x989680 ;  /* 0x009896800000895d */ /* 0x010fea0003900000 */
[----:B------:R-:W4:Y:S02]  /*9270*/  @!P0 SYNCS.PHASECHK.TRANS64 P0, [R0+URZ+0x258], R3 ;  /* 0x00025803000085a7 */ /* 0x000f2400080010ff */
[----:B----4-:R-:W-:Y:S05]  /*9280*/  @!P0 BRA `(.L_x_241) ;  /* 0xfffffffc00f08947 */ /* 0x010fea000383ffff */
[----:B------:R-:W-:Y:S05]  /*9290*/  BRA `(.L_x_121) ;  /* 0xffffffc8005c7947 */ /* 0x000fea000383ffff */
.L_x_125:
[----:B------:R-:W-:Y:S07]  /*92a0*/  MOV R3, UR6 ;  /* 0x0000000600037c02 */ /* 0x000fee0008000f00 */
.L_x_242:
[----:B-1----:R1:W2:Y:S02]  /*92b0*/  SYNCS.PHASECHK.TRANS64.TRYWAIT P2, [R3+URZ+0x248], R26 ;  /* 0x0002481a030075a7 */ /* 0x0022a400080411ff */
[----:B--2---:R-:W-:Y:S05]  /*92c0*/  @!P2 NANOSLEEP.SYNCS 0x989680 ;  /* 0x009896800000a95d */ /* 0x004fea0003900000 */
[----:B------:R-:W2:Y:S02]  /*92d0*/  @!P2 SYNCS.PHASECHK.TRANS64 P2, [R3+URZ+0x248], R26 ;  /* 0x0002481a0300a5a7 */ /* 0x000ea400080410ff */
[----:B--2---:R-:W-:Y:S05]  /*92e0*/  @!P2 BRA `(.L_x_242) ;  /* 0xfffffffc00f0a947 */ /* 0x004fea000383ffff */
[----:B------:R-:W-:Y:S05]  /*92f0*/  BRA `(.L_x_243) ;  /* 0xffffffc800f07947 */ /* 0x000fea000383ffff */
.L_x_128:
[----:B--2---:R2:W4:Y:S02]  /*9300*/  SYNCS.PHASECHK.TRANS64.TRYWAIT P0, [R0+URZ+0x260], R3 ;  /* 0x00026003000075a7 */ /* 0x00452400080011ff */
[----:B----4-:R-:W-:Y:S05]  /*9310*/  @!P0 NANOSLEEP.SYNCS 0x989680 ;  /* 0x009896800000895d */ /* 0x010fea0003900000 */
[----:B------:R-:W4:Y:S02]  /*9320*/  @!P0 SYNCS.PHASECHK.TRANS64 P0, [R0+URZ+0x260], R3 ;  /* 0x00026003000085a7 */ /* 0x000f2400080010ff */
[----:B----4-:R-:W-:Y:S05]  /*9330*/  @!P0 BRA `(.L_x_128) ;  /* 0xfffffffc00f08947 */ /* 0x010fea000383ffff */
[----:B------:R-:W-:Y:S05]  /*9340*/  BRA `(.L_x_244) ;  /* 0xffffffd000507947 */ /* 0x000fea000383ffff */
.L_x_139:
[----:B-1----:R-:W-:Y:S04]  /*9350*/  MOV R0, UR43 ;  /* 0x0000002b00007c02 */ /* 0x002fe80008000f00 */
[----:B------:R1:W2:Y:S03]  /*9360*/  SYNCS.PHASECHK.TRANS64.TRYWAIT P1, [R0+URZ+0x240], R3 ;  /* 0x00024003000075a7 */ /* 0x0002a600080211ff */
[----:B--2---:R-:W-:Y:S05]  /*9370*/  @!P1 NANOSLEEP.SYNCS 0x989680 ;  /* 0x009896800000995d */ /* 0x004fea0003900000 */
[----:B------:R-:W2:Y:S02]  /*9380*/  @!P1 SYNCS.PHASECHK.TRANS64 P1, [R0+URZ+0x240], R3 ;  /* 0x00024003000095a7 */ /* 0x000ea400080210ff */
[----:B--2---:R-:W-:Y:S05]  /*9390*/  @!P1 BRA `(.L_x_139) ;  /* 0xfffffffc00ec9947 */ /* 0x004fea000383ffff */
[----:B------:R-:W-:Y:S05]  /*93a0*/  BRA `(.L_x_138) ;  /* 0xffffffdc00307947 */ /* 0x000fea000383ffff */
.L_x_141:
[----:B------:R1:W1:Y:S02]  /*93b0*/  SYNCS.PHASECHK.TRANS64.TRYWAIT P1, [R113+URZ+0x280], R2 ;  /* 0x00028002710075a7 */ /* 0x00026400080211ff */
[----:B-1----:R-:W-:Y:S05]  /*93c0*/  @!P1 NANOSLEEP.SYNCS 0x989680 ;  /* 0x009896800000995d */ /* 0x002fea0003900000 */
[----:B------:R-:W1:Y:S02]  /*93d0*/  @!P1 SYNCS.PHASECHK.TRANS64 P1, [R113+URZ+0x280], R2 ;  /* 0x00028002710095a7 */ /* 0x000e6400080210ff */
[----:B-1----:R-:W-:Y:S05]  /*93e0*/  @!P1 BRA `(.L_x_141) ;  /* 0xfffffffc00f09947 */ /* 0x002fea000383ffff */
[----:B------:R-:W-:Y:S05]  /*93f0*/  BRA `(.L_x_140) ;  /* 0xffffffdc006c7947 */ /* 0x000fea000383ffff */
        .weak           $__internal_0_$__cuda_sm10x_tcgen05_guardrail_trap_col_being_dealloced_not_returned_by_alloc
        .type           $__internal_0_$__cuda_sm10x_tcgen05_guardrail_trap_col_being_dealloced_not_returned_by_alloc,@function
        .size           $__internal_0_$__cuda_sm10x_tcgen05_guardrail_trap_col_being_dealloced_not_returned_by_alloc,($__internal_1_$__cuda_sm10x_tcgen05_guardrail_trap_phase_invalid_during_alloc - $__internal_0_$__cuda_sm10x_tcgen05_guardrail_trap_col_being_dealloced_not_returned_by_alloc)
$__internal_0_$__cuda_sm10x_tcgen05_guardrail_trap_col_being_dealloced_not_returned_by_alloc:
[----:B------:R-:W-:Y:S05]  /*9400*/  BPT.TRAP 0x1 ;  /* 0x000000040000795c */ /* 0x000fea0000300000 */
[----:B------:R-:W-:-:S04]  /*9410*/  HFMA2 R3, -RZ, RZ, 0, 0 ;  /* 0x00000000ff037431 */ /* 0x000fc800000001ff */
[----:B------:R-:W-:Y:S05]  /*9420*/  RET.REL.NODEC R2 `(_ZN7cutlass13device_kernelINS_4gemm6kernel13GemmUniversalIN4cute5tupleIJiiiiEEENS1_10collective13CollectiveMmaINS1_35MainloopSm100TmaUmmaWarpSpecializedILi36ELi2ELi4ENS5_IJNS4_1CILi2EEENSA_ILi1EEESC_EEEEENS5_IJNSA_ILi128EEENSA_ILi64EEESG_EEEaNS5_IJlSC_lEEEaSI_NS4_8TiledMMAINS4_8MMA_AtomIJNS4_21SM100_MMA_S8_2x1SM_SSIaaiLi128ELi64ELNS4_4UMMA5MajorE0ELSN_0ELNSM_8SaturateE0EEEEEENS4_6LayoutINS5_IJSC_SC_SC_EEENS5_IJNSA_ILi0EEEST_ST_EEEEENS5_IJNS4_10UnderscoreESW_SW_EEEEENS4_18SM100_TMA_2SM_LOADENS4_14ComposedLayoutINS4_7SwizzleILi2ELi4ELi3EEENS4_18smem_ptr_flag_bitsILi8EEENSR_INS5_IJNSA_ILi8EEESG_EEENS5_IJSG_SC_EEEEEEEvNS4_8identityESZ_S19_vS1A_EENS_8epilogue10collective18CollectiveEpilogueINS1C_23Sm100TmaWarpSpecializedILi1ELi1ELi32ELb0ELb0EEEJNS5_IJSG_SG_SG_EEENS5_IJNSR_ISG_SC_EES1I_EEEaSI_aSI_NS1C_6fusion15FusionCallbacksIS1G_NS1K_17LinearCombinationIaiaiLNS_15FloatRoundStyleE2EEES1H_S1J_JEEENS4_5SM1004TMEM4LOAD26SM100_TMEM_LOAD_32dp32b32xENS4_13SM90_TMA_LOADES19_NS4_39AutoVectorizingCopyWithAssumedAlignmentILi128EEENS4_14SM90_TMA_STOREES19_S1W_S1W_EEEvvEEEEvNT_6ParamsE) ;  /* 0xffffff6802f47950 */ /* 0x000fea0003c3ffff */
        .weak           $__internal_1_$__cuda_sm10x_tcgen05_guardrail_trap_phase_invalid_during_alloc
        .type           $__internal_1_$__cuda_sm10x_tcgen05_guardrail_trap_phase_invalid_during_alloc,@function
        .size           $__internal_1_$__cuda_sm10x_tcgen05_guardrail_trap_phase_invalid_during_alloc,($__internal_2_$__cuda_sm10x_tcgen05_guardrail_trap_unallocated_columns_being_dealloced - $__internal_1_$__cuda_sm10x_tcgen05_guardrail_trap_phase_invalid_during_alloc)
$__internal_1_$__cuda_sm10x_tcgen05_guardrail_trap_phase_invalid_during_alloc:
[----:B------:R-:W-:Y:S05]  /*9430*/  BPT.TRAP 0x1 ;  /* 0x000000040000795c */ /* 0x000fea0000300000 */
[----:B------:R-:W-:-:S04]  /*9440*/  MOV R3, 0x0 ;  /* 0x0000000000037802 */ /* 0x000fc80000000f00 */
[----:B------:R-:W-:Y:S05]  /*9450*/  RET.REL.NODEC R2 `(_ZN7cutlass13device_kernelINS_4gemm6kernel13GemmUniversalIN4cute5tupleIJiiiiEEENS1_10collective13CollectiveMmaINS1_35MainloopSm100TmaUmmaWarpSpecializedILi36ELi2ELi4ENS5_IJNS4_1CILi2EEENSA_ILi1EEESC_EEEEENS5_IJNSA_ILi128EEENSA_ILi64EEESG_EEEaNS5_IJlSC_lEEEaSI_NS4_8TiledMMAINS4_8MMA_AtomIJNS4_21SM100_MMA_S8_2x1SM_SSIaaiLi128ELi64ELNS4_4UMMA5MajorE0ELSN_0ELNSM_8SaturateE0EEEEEENS4_6LayoutINS5_IJSC_SC_SC_EEENS5_IJNSA_ILi0EEEST_ST_EEEEENS5_IJNS4_10UnderscoreESW_SW_EEEEENS4_18SM100_TMA_2SM_LOADENS4_14ComposedLayoutINS4_7SwizzleILi2ELi4ELi3EEENS4_18smem_ptr_flag_bitsILi8EEENSR_INS5_IJNSA_ILi8EEESG_EEENS5_IJSG_SC_EEEEEEEvNS4_8identityESZ_S19_vS1A_EENS_8epilogue10collective18CollectiveEpilogueINS1C_23Sm100TmaWarpSpecializedILi1ELi1ELi32ELb0ELb0EEEJNS5_IJSG_SG_SG_EEENS5_IJNSR_ISG_SC_EES1I_EEEaSI_aSI_NS1C_6fusion15FusionCallbacksIS1G_NS1K_17LinearCombinationIaiaiLNS_15FloatRoundStyleE2EEES1H_S1J_JEEENS4_5SM1004TMEM4LOAD26SM100_TMEM_LOAD_32dp32b32xENS4_13SM90_TMA_LOADES19_NS4_39AutoVectorizingCopyWithAssumedAlignmentILi128EEENS4_14SM90_TMA_STOREES19_S1W_S1W_EEEvvEEEEvNT_6ParamsE) ;  /* 0xffffff6802e87950 */ /* 0x000fea0003c3ffff */
        .weak           $__internal_2_$__cuda_sm10x_tcgen05_guardrail_trap_unallocated_columns_being_dealloced
        .type           $__internal_2_$__cuda_sm10x_tcgen05_guardrail_trap_unallocated_columns_being_dealloced,@function
        .size           $__internal_2_$__cuda_sm10x_tcgen05_guardrail_trap_unallocated_columns_being_dealloced,(.L_x_246 - $__internal_2_$__cuda_sm10x_tcgen05_guardrail_trap_unallocated_columns_being_dealloced)
$__internal_2_$__cuda_sm10x_tcgen05_guardrail_trap_unallocated_columns_being_dealloced:
[----:B------:R-:W-:Y:S05]  /*9460*/  BPT.TRAP 0x1 ;  /* 0x000000040000795c */ /* 0x000fea0000300000 */
[----:B------:R-:W-:-:S04]  /*9470*/  HFMA2 R3, -RZ, RZ, 0, 0 ;  /* 0x00000000ff037431 */ /* 0x000fc800000001ff */
[----:B------:R-:W-:Y:S05]  /*9480*/  RET.REL.NODEC R2 `(_ZN7cutlass13device_kernelINS_4gemm6kernel13GemmUniversalIN4cute5tupleIJiiiiEEENS1_10collective13CollectiveMmaINS1_35MainloopSm100TmaUmmaWarpSpecializedILi36ELi2ELi4ENS5_IJNS4_1CILi2EEENSA_ILi1EEESC_EEEEENS5_IJNSA_ILi128EEENSA_ILi64EEESG_EEEaNS5_IJlSC_lEEEaSI_NS4_8TiledMMAINS4_8MMA_AtomIJNS4_21SM100_MMA_S8_2x1SM_SSIaaiLi128ELi64ELNS4_4UMMA5MajorE0ELSN_0ELNSM_8SaturateE0EEEEEENS4_6LayoutINS5_IJSC_SC_SC_EEENS5_IJNSA_ILi0EEEST_ST_EEEEENS5_IJNS4_10UnderscoreESW_SW_EEEEENS4_18SM100_TMA_2SM_LOADENS4_14ComposedLayoutINS4_7SwizzleILi2ELi4ELi3EEENS4_18smem_ptr_flag_bitsILi8EEENSR_INS5_IJNSA_ILi8EEESG_EEENS5_IJSG_SC_EEEEEEEvNS4_8identityESZ_S19_vS1A_EENS_8epilogue10collective18CollectiveEpilogueINS1C_23Sm100TmaWarpSpecializedILi1ELi1ELi32ELb0ELb0EEEJNS5_IJSG_SG_SG_EEENS5_IJNSR_ISG_SC_EES1I_EEEaSI_aSI_NS1C_6fusion15FusionCallbacksIS1G_NS1K_17LinearCombinationIaiaiLNS_15FloatRoundStyleE2EEES1H_S1J_JEEENS4_5SM1004TMEM4LOAD26SM100_TMEM_LOAD_32dp32b32xENS4_13SM90_TMA_LOADES19_NS4_39AutoVectorizingCopyWithAssumedAlignmentILi128EEENS4_14SM90_TMA_STOREES19_S1W_S1W_EEEvvEEEEvNT_6ParamsE) ;  /* 0xffffff6802dc7950 */ /* 0x000fea0003c3ffff */
.L_x_245:
[----:B------:R-:W-:-:S00]  /*9490*/  BRA `(.L_x_245) ;  /* 0xfffffffc00fc7947 */ /* 0x000fc0000383ffff */
[----:B------:R-:W-:-:S00]  /*94a0*/  NOP ;  /* 0x0000000000007918 */ /* 0x000fc00000000000 */
        /* <DEDUP_REMOVED lines=13> */
.L_x_246:


//--------------------- .nv.global.init           --------------------------
	.section	.nv.global.init,"aw",@progbits
.nv.global.init:
	.type		$str$27,@object
	.size		$str$27,($str$28 - $str$27)
$str$27:
        /*0000*/ 	.byte	0x28, 0x61, 0x64, 0x64, 0x72, 0x65, 0x73, 0x73, 0x20, 0x26, 0x20, 0x6d, 0x61, 0x73, 0x6b, 0x29
        /*0010*/ 	.byte	0x20, 0x3d, 0x3d, 0x20, 0x30, 0x00
	.type		$str$28,@object
	.size		$str$28,($str$26 - $str$28)
$str$28:
        /*0016*/ 	.byte	0x2f, 0x74, 0x6d, 0x70, 0x2f, 0x63, 0x75, 0x74, 0x6c, 0x61, 0x73, 0x73, 0x5f, 0x73, 0x77, 0x65
        /*0026*/ 	.byte	0x65, 0x70, 0x5f, 0x73, 0x72, 0x63, 0x2f, 0x69, 0x6e, 0x63, 0x6c, 0x75, 0x64, 0x65, 0x2f, 0x63
        /*0036*/ 	.byte	0x75, 0x74, 0x65, 0x2f, 0x70, 0x6f, 0x69, 0x6e, 0x74, 0x65, 0x72, 0x5f, 0x66, 0x6c, 0x61, 0x67
        /*0046*/ 	.byte	0x67, 0x65, 0x64, 0x2e, 0x68, 0x70, 0x70, 0x00
	.type		$str$26,@object
	.size		$str$26,($str$25 - $str$26)
$str$26:
        /*004e*/ 	.byte	0x2f, 0x74, 0x6d, 0x70, 0x2f, 0x63, 0x75, 0x74, 0x6c, 0x61, 0x73, 0x73, 0x5f, 0x73, 0x77, 0x65
        /*005e*/ 	.byte	0x65, 0x70, 0x5f, 0x73, 0x72, 0x63, 0x2f, 0x69, 0x6e, 0x63, 0x6c, 0x75, 0x64, 0x65, 0x2f, 0x63
        /*006e*/ 	.byte	0x75, 0x74, 0x65, 0x2f, 0x61, 0x74, 0x6f, 0x6d, 0x2f, 0x63, 0x6f, 0x70, 0x79, 0x5f, 0x74, 0x72
        /*007e*/ 	.byte	0x61, 0x69, 0x74, 0x73, 0x5f, 0x73, 0x6d, 0x31, 0x30, 0x30, 0x2e, 0x68, 0x70, 0x70, 0x00
	.type		$str$25,@object
	.size		$str$25,(__unnamed_1 - $str$25)
$str$25:
        /*008d*/ 	.byte	0x28, 0x28, 0x75, 0x69, 0x6e, 0x74, 0x33, 0x32, 0x5f, 0x74, 0x28, 0x74, 0x68, 0x72, 0x65, 0x61
        /*009d*/ 	.byte	0x64, 0x49, 0x64, 0x78, 0x2e, 0x78, 0x29, 0x20, 0x2f, 0x20, 0x33, 0x32, 0x29, 0x20, 0x25, 0x20
        /*00ad*/ 	.byte	0x34, 0x29, 0x20, 0x3d, 0x3d, 0x20, 0x28, 0x28, 0x28, 0x74, 0x6d, 0x65, 0x6d, 0x5f, 0x61, 0x64
        /*00bd*/ 	.byte	0x64, 0x72, 0x20, 0x3e, 0x3e, 0x20, 0x31, 0x36, 0x29, 0x20, 0x2f, 0x20, 0x33, 0x32, 0x29, 0x20
        /*00cd*/ 	.byte	0x25, 0x20, 0x34, 0x29, 0x00
	.type		__unnamed_1,@object
	.size		__unnamed_1,(__unnamed_2 - __unnamed_1)
__unnamed_1:
        /*00d2*/ 	.byte	0x61, 0x75, 0x74, 0x6f, 0x20, 0x63, 0x75, 0x74, 0x65, 0x3a, 0x3a, 0x61, 0x73, 0x5f, 0x70, 0x6f
        /* <DEDUP_REMOVED lines=24> */
        /*0262*/ 	.byte	0x00
	.type		__unnamed_2,@object
	.size		__unnamed_2,(.L_2 - __unnamed_2)
__unnamed_2:
        /* <DEDUP_REMOVED lines=41> */
.L_2:


//--------------------- .nv.shared._ZN7cutlass13device_kernelINS_4gemm6kernel13GemmUniversalIN4cute5tupleIJiiiiEEENS1_10collective13CollectiveMmaINS1_35MainloopSm100TmaUmmaWarpSpecializedILi36ELi2ELi4ENS5_IJNS4_1CILi2EEENSA_ILi1EEESC_EEEEENS5_IJNSA_ILi128EEENSA_ILi64EEESG_EEEaNS5_IJlSC_lEEEaSI_NS4_8TiledMMAINS4_8MMA_AtomIJNS4_21SM100_MMA_S8_2x1SM_SSIaaiLi128ELi64ELNS4_4UMMA5MajorE0ELSN_0ELNSM_8SaturateE0EEEEEENS4_6LayoutINS5_IJSC_SC_SC_EEENS5_IJNSA_ILi0EEEST_ST_EEEEENS5_IJNS4_10UnderscoreESW_SW_EEEEENS4_18SM100_TMA_2SM_LOADENS4_14ComposedLayoutINS4_7SwizzleILi2ELi4ELi3EEENS4_18smem_ptr_flag_bitsILi8EEENSR_INS5_IJNSA_ILi8EEESG_EEENS5_IJSG_SC_EEEEEEEvNS4_8identityESZ_S19_vS1A_EENS_8epilogue10collective18CollectiveEpilogueINS1C_23Sm100TmaWarpSpecializedILi1ELi1ELi32ELb0ELb0EEEJNS5_IJSG_SG_SG_EEENS5_IJNSR_ISG_SC_EES1I_EEEaSI_aSI_NS1C_6fusion15FusionCallbacksIS1G_NS1K_17LinearCombinationIaiaiLNS_15FloatRoundStyleE2EEES1H_S1J_JEEENS4_5SM1004TMEM4LOAD26SM100_TMEM_LOAD_32dp32b32xENS4_13SM90_TMA_LOADES19_NS4_39AutoVectorizingCopyWithAssumedAlignmentILi128EEENS4_14SM90_TMA_STOREES19_S1W_S1W_EEEvvEEEEvNT_6ParamsE --------------------------
	.section	.nv.shared._ZN7cutlass13device_kernelINS_4gemm6kernel13GemmUniversalIN4cute5tupleIJiiiiEEENS1_10collective13CollectiveMmaINS1_35MainloopSm100TmaUmmaWarpSpecializedILi36ELi2ELi4ENS5_IJNS4_1CILi2EEENSA_ILi1EEESC_EEEEENS5_IJNSA_ILi128EEENSA_ILi64EEESG_EEEaNS5_IJlSC_lEEEaSI_NS4_8TiledMMAINS4_8MMA_AtomIJNS4_21SM100_MMA_S8_2x1SM_SSIaaiLi128ELi64ELNS4_4UMMA5MajorE0ELSN_0ELNSM_8SaturateE0EEEEEENS4_6LayoutINS5_IJSC_SC_SC_EEENS5_IJNSA_ILi0EEEST_ST_EEEEENS5_IJNS4_10UnderscoreESW_SW_EEEEENS4_18SM100_TMA_2SM_LOADENS4_14ComposedLayoutINS4_7SwizzleILi2ELi4ELi3EEENS4_18smem_ptr_flag_bitsILi8EEENSR_INS5_IJNSA_ILi8EEESG_EEENS5_IJSG_SC_EEEEEEEvNS4_8identityESZ_S19_vS1A_EENS_8epilogue10collective18CollectiveEpilogueINS1C_23Sm100TmaWarpSpecializedILi1ELi1ELi32ELb0ELb0EEEJNS5_IJSG_SG_SG_EEENS5_IJNSR_ISG_SC_EES1I_EEEaSI_aSI_NS1C_6fusion15FusionCallbacksIS1G_NS1K_17LinearCombinationIaiaiLNS_15FloatRoundStyleE2EEES1H_S1J_JEEENS4_5SM1004TMEM4LOAD26SM100_TMEM_LOAD_32dp32b32xENS4_13SM90_TMA_LOADES19_NS4_39AutoVectorizingCopyWithAssumedAlignmentILi128EEENS4_14SM90_TMA_STOREES19_S1W_S1W_EEEvvEEEEvNT_6ParamsE,"aw",@nobits
	.sectionflags	@""
	.align	16
	.zero		1024


//--------------------- .nv.shared.reserved.0     --------------------------
	.section	.nv.shared.reserved.0,"aw",@nobits
	.weak		__nv_reservedSMEM_offset_0_alias
	.size		__nv_reservedSMEM_offset_0_alias, 0, 64
	.other		__nv_reservedSMEM_offset_0_alias,@"STO_CUDA_RESERVED_SHARED STV_DEFAULT"
__nv_reservedSMEM_offset_0_alias:
	.zero		0
.nv.shared.reserved.0:
	.zero		64
	.weak		__nv_reservedSMEM_tcgen05_partition
	.type		__nv_reservedSMEM_tcgen05_partition,@object
	.size		__nv_reservedSMEM_tcgen05_partition,(.L_0 - __nv_reservedSMEM_tcgen05_partition)
__nv_reservedSMEM_tcgen05_partition:
	.zero		32
.L_0:


//--------------------- .nv.global                --------------------------
	.section	.nv.global,"aw",@nobits
.nv.global:
	.type		_ZN40_INTERNAL_e0e7523a_4_k_cu_25aabc05_254834cute1_E,@object
	.size		_ZN40_INTERNAL_e0e7523a_4_k_cu_25aabc05_254834cute1_E,(_ZN40_INTERNAL_e0e7523a_4_k_cu_25aabc05_254834cuda3std3__45__cpo6cbeginE - _ZN40_INTERNAL_e0e7523a_4_k_cu_25aabc05_254834cute1_E)
_ZN40_INTERNAL_e0e7523a_4_k_cu_25aabc05_254834cute1_E:
	.zero		1
	.type		_ZN40_INTERNAL_e0e7523a_4_k_cu_25aabc05_254834cuda3std3__45__cpo6cbeginE,@object
	.size		_ZN40_INTERNAL_e0e7523a_4_k_cu_25aabc05_254834cuda3std3__45__cpo6cbeginE,(_ZN40_INTERNAL_e0e7523a_4_k_cu_25aabc05_254834cuda3std3__48in_placeE - _ZN40_INTERNAL_e0e7523a_4_k_cu_25aabc05_254834cuda3std3__45__cpo6cbeginE)
_ZN40_INTERNAL_e0e7523a_4_k_cu_25aabc05_254834cuda3std3__45__cpo6cbeginE:
	.zero		1
	.type		_ZN40_INTERNAL_e0e7523a_4_k_cu_25aabc05_254834cuda3std3__48in_placeE,@object
	.size		_ZN40_INTERNAL_e0e7523a_4_k_cu_25aabc05_254834cuda3std3__48in_placeE,(_ZN40_INTERNAL_e0e7523a_4_k_cu_25aabc05_254834cuda3std6ranges3__45__cpo9iter_moveE - _ZN40_INTERNAL_e0e7523a_4_k_cu_25aabc05_254834cuda3std3__48in_placeE)
_ZN40_INTERNAL_e0e7523a_4_k_cu_25aabc05_254834cuda3std3__48in_placeE:
	.zero		1
	.type		_ZN40_INTERNAL_e0e7523a_4_k_cu_25aabc05_254834cuda3std6ranges3__45__cpo9iter_moveE,@object
	.size		_ZN40_INTERNAL_e0e7523a_4_k_cu_25aabc05_254834cuda3std6ranges3__45__cpo9iter_moveE,(_ZN40_INTERNAL_e0e7523a_4_k_cu_25aabc05_254834cuda3std3__45__cpo5beginE - _ZN40_INTERNAL_e0e7523a_4_k_cu_25aabc05_254834cuda3std6ranges3__45__cpo9iter_moveE)
_ZN40_INTERNAL_e0e7523a_4_k_cu_25aabc05_254834cuda3std6ranges3__45__cpo9iter_moveE:
	.zero		1
	.type		_ZN40_INTERNAL_e0e7523a_4_k_cu_25aabc05_254834cuda3std3__45__cpo5beginE,@object
	.size		_ZN40_INTERNAL_e0e7523a_4_k_cu_25aabc05_254834cuda3std3__45__cpo5beginE,(_ZN40_INTERNAL_e0e7523a_4_k_cu_25aabc05_254834cuda3std3__442_GLOBAL__N__e0e7523a_4_k_cu_25aabc05_254836ignoreE - _ZN40_INTERNAL_e0e7523a_4_k_cu_25aabc05_254834cuda3std3__45__cpo5beginE)
_ZN40_INTERNAL_e0e7523a_4_k_cu_25aabc05_254834cuda3std3__45__cpo5beginE:
	.zero		1
	.type		_ZN40_INTERNAL_e0e7523a_4_k_cu_25aabc05_254834cuda3std3__442_GLOBAL__N__e0e7523a_4_k_cu_25aabc05_254836ignoreE,@object
	.size		_ZN40_INTERNAL_e0e7523a_4_k_cu_25aabc05_254834cuda3std3__442_GLOBAL__N__e0e7523a_4_k_cu_25aabc05_254836ignoreE,(_ZN40_INTERNAL_e0e7523a_4_k_cu_25aabc05_254834cute7productE - _ZN40_INTERNAL_e0e7523a_4_k_cu_25aabc05_254834cuda3std3__442_GLOBAL__N__e0e7523a_4_k_cu_25aabc05_254836ignoreE)
_ZN40_INTERNAL_e0e7523a_4_k_cu_25aabc05_254834cuda3std3__442_GLOBAL__N__e0e7523a_4_k_cu_25aabc05_254836ignoreE:
	.zero		1
	.type		_ZN40_INTERNAL_e0e7523a_4_k_cu_25aabc05_254834cute7productE,@object
	.size		_ZN40_INTERNAL_e0e7523a_4_k_cu_25aabc05_254834cute7productE,(_ZN40_INTERNAL_e0e7523a_4_k_cu_25aabc05_254834cuda3std3__45__cpo3endE - _ZN40_INTERNAL_e0e7523a_4_k_cu_25aabc05_254834cute7productE)
_ZN40_INTERNAL_e0e7523a_4_k_cu_25aabc05_254834cute7productE:
	.zero		1
	.type		_ZN40_INTERNAL_e0e7523a_4_k_cu_25aabc05_254834cuda3std3__45__cpo3endE,@object
	.size		_ZN40_INTERNAL_e0e7523a_4_k_cu_25aabc05_254834cuda3std3__45__cpo3endE,(_ZN40_INTERNAL_e0e7523a_4_k_cu_25aabc05_254834cuda3std3__419piecewise_constructE - _ZN40_INTERNAL_e0e7523a_4_k_cu_25aabc05_254834cuda3std3__45__cpo3endE)
_ZN40_INTERNAL_e0e7523a_4_k_cu_25aabc05_254834cuda3std3__45__cpo3endE:
	.zero		1
	.type		_ZN40_INTERNAL_e0e7523a_4_k_cu_25aabc05_254834cuda3std3__419piecewise_constructE,@object
	.size		_ZN40_INTERNAL_e0e7523a_4_k_cu_25aabc05_254834cuda3std3__419piecewise_constructE,(_ZN40_INTERNAL_e0e7523a_4_k_cu_25aabc05_254834cuda3std3__45__cpo4cendE - _ZN40_INTERNAL_e0e7523a_4_k_cu_25aabc05_254834cuda3std3__419piecewise_constructE)
_ZN40_INTERNAL_e0e7523a_4_k_cu_25aabc05_254834cuda3std3__419piecewise_constructE:
	.zero		1
	.type		_ZN40_INTERNAL_e0e7523a_4_k_cu_25aabc05_254834cuda3std3__45__cpo4cendE,@object
	.size		_ZN40_INTERNAL_e0e7523a_4_k_cu_25aabc05_254834cuda3std3__45__cpo4cendE,(_ZN40_INTERNAL_e0e7523a_4_k_cu_25aabc05_254834cuda3std6ranges3__45__cpo4swapE - _ZN40_INTERNAL_e0e7523a_4_k_cu_25aabc05_254834cuda3std3__45__cpo4cendE)
_ZN40_INTERNAL_e0e7523a_4_k_cu_25aabc05_254834cuda3std3__45__cpo4cendE:
	.zero		1
	.type		_ZN40_INTERNAL_e0e7523a_4_k_cu_25aabc05_254834cuda3std6ranges3__45__cpo4swapE,@object
	.size		_ZN40_INTERNAL_e0e7523a_4_k_cu_25aabc05_254834cuda3std6ranges3__45__cpo4swapE,(.L_10 - _ZN40_INTERNAL_e0e7523a_4_k_cu_25aabc05_254834cuda3std6ranges3__45__cpo4swapE)
_ZN40_INTERNAL_e0e7523a_4_k_cu_25aabc05_254834cuda3std6ranges3__45__cpo4swapE:
	.zero		1
.L_10:


//--------------------- .nv.constant0._ZN7cutlass13device_kernelINS_4gemm6kernel13GemmUniversalIN4cute5tupleIJiiiiEEENS1_10collective13CollectiveMmaINS1_35MainloopSm100TmaUmmaWarpSpecializedILi36ELi2ELi4ENS5_IJNS4_1CILi2EEENSA_ILi1EEESC_EEEEENS5_IJNSA_ILi128EEENSA_ILi64EEESG_EEEaNS5_IJlSC_lEEEaSI_NS4_8TiledMMAINS4_8MMA_AtomIJNS4_21SM100_MMA_S8_2x1SM_SSIaaiLi128ELi64ELNS4_4UMMA5MajorE0ELSN_0ELNSM_8SaturateE0EEEEEENS4_6LayoutINS5_IJSC_SC_SC_EEENS5_IJNSA_ILi0EEEST_ST_EEEEENS5_IJNS4_10UnderscoreESW_SW_EEEEENS4_18SM100_TMA_2SM_LOADENS4_14ComposedLayoutINS4_7SwizzleILi2ELi4ELi3EEENS4_18smem_ptr_flag_bitsILi8EEENSR_INS5_IJNSA_ILi8EEESG_EEENS5_IJSG_SC_EEEEEEEvNS4_8identityESZ_S19_vS1A_EENS_8epilogue10collective18CollectiveEpilogueINS1C_23Sm100TmaWarpSpecializedILi1ELi1ELi32ELb0ELb0EEEJNS5_IJSG_SG_SG_EEENS5_IJNSR_ISG_SC_EES1I_EEEaSI_aSI_NS1C_6fusion15FusionCallbacksIS1G_NS1K_17LinearCombinationIaiaiLNS_15FloatRoundStyleE2EEES1H_S1J_JEEENS4_5SM1004TMEM4LOAD26SM100_TMEM_LOAD_32dp32b32xENS4_13SM90_TMA_LOADES19_NS4_39AutoVectorizingCopyWithAssumedAlignmentILi128EEENS4_14SM90_TMA_STOREES19_S1W_S1W_EEEvvEEEEvNT_6ParamsE --------------------------
	.section	.nv.constant0._ZN7cutlass13device_kernelINS_4gemm6kernel13GemmUniversalIN4cute5tupleIJiiiiEEENS1_10collective13CollectiveMmaINS1_35MainloopSm100TmaUmmaWarpSpecializedILi36ELi2ELi4ENS5_IJNS4_1CILi2EEENSA_ILi1EEESC_EEEEENS5_IJNSA_ILi128EEENSA_ILi64EEESG_EEEaNS5_IJlSC_lEEEaSI_NS4_8TiledMMAINS4_8MMA_AtomIJNS4_21SM100_MMA_S8_2x1SM_SSIaaiLi128ELi64ELNS4_4UMMA5MajorE0ELSN_0ELNSM_8SaturateE0EEEEEENS4_6LayoutINS5_IJSC_SC_SC_EEENS5_IJNSA_ILi0EEEST_ST_EEEEENS5_IJNS4_10UnderscoreESW_SW_EEEEENS4_18SM100_TMA_2SM_LOADENS4_14ComposedLayoutINS4_7SwizzleILi2ELi4ELi3EEENS4_18smem_ptr_flag_bitsILi8EEENSR_INS5_IJNSA_ILi8EEESG_EEENS5_IJSG_SC_EEEEEEEvNS4_8identityESZ_S19_vS1A_EENS_8epilogue10collective18CollectiveEpilogueINS1C_23Sm100TmaWarpSpecializedILi1ELi1ELi32ELb0ELb0EEEJNS5_IJSG_SG_SG_EEENS5_IJNSR_ISG_SC_EES1I_EEEaSI_aSI_NS1C_6fusion15FusionCallbacksIS1G_NS1K_17LinearCombinationIaiaiLNS_15FloatRoundStyleE2EEES1H_S1J_JEEENS4_5SM1004TMEM4LOAD26SM100_TMEM_LOAD_32dp32b32xENS4_13SM90_TMA_LOADES19_NS4_39AutoVectorizingCopyWithAssumedAlignmentILi128EEENS4_14SM90_TMA_STOREES19_S1W_S1W_EEEvvEEEEvNT_6ParamsE,"a",@progbits
	.sectionflags	@""
	.align	4
.nv.constant0._ZN7cutlass13device_kernelINS_4gemm6kernel13GemmUniversalIN4cute5tupleIJiiiiEEENS1_10collective13CollectiveMmaINS1_35MainloopSm100TmaUmmaWarpSpecializedILi36ELi2ELi4ENS5_IJNS4_1CILi2EEENSA_ILi1EEESC_EEEEENS5_IJNSA_ILi128EEENSA_ILi64EEESG_EEEaNS5_IJlSC_lEEEaSI_NS4_8TiledMMAINS4_8MMA_AtomIJNS4_21SM100_MMA_S8_2x1SM_SSIaaiLi128ELi64ELNS4_4UMMA5MajorE0ELSN_0ELNSM_8SaturateE0EEEEEENS4_6LayoutINS5_IJSC_SC_SC_EEENS5_IJNSA_ILi0EEEST_ST_EEEEENS5_IJNS4_10UnderscoreESW_SW_EEEEENS4_18SM100_TMA_2SM_LOADENS4_14ComposedLayoutINS4_7SwizzleILi2ELi4ELi3EEENS4_18smem_ptr_flag_bitsILi8EEENSR_INS5_IJNSA_ILi8EEESG_EEENS5_IJSG_SC_EEEEEEEvNS4_8identityESZ_S19_vS1A_EENS_8epilogue10collective18CollectiveEpilogueINS1C_23Sm100TmaWarpSpecializedILi1ELi1ELi32ELb0ELb0EEEJNS5_IJSG_SG_SG_EEENS5_IJNSR_ISG_SC_EES1I_EEEaSI_aSI_NS1C_6fusion15FusionCallbacksIS1G_NS1K_17LinearCombinationIaiaiLNS_15FloatRoundStyleE2EEES1H_S1J_JEEENS4_5SM1004TMEM4LOAD26SM100_TMEM_LOAD_32dp32b32xENS4_13SM90_TMA_LOADES19_NS4_39AutoVectorizingCopyWithAssumedAlignmentILi128EEENS4_14SM90_TMA_STOREES19_S1W_S1W_EEEvvEEEEvNT_6ParamsE:
	.zero		2944


//--------------------- SYMBOLS --------------------------

	.type		.nv.reservedSmem.offset0,@object
	.size		.nv.reservedSmem.offset0,0x4
	.type		.nv.reservedSmem.cap,@object
	.size		.nv.reservedSmem.cap,0x4
	.type		__assertfail,@function
